def gluon_tcgen05(
    a_ptr,
    b_ptr,
    c_ptr,
    M,
    N,
    K,
    stride_am,
    stride_bk,
    stride_cm,
    BLOCK_M: gl.constexpr,
    BLOCK_N: gl.constexpr,
    BLOCK_K: gl.constexpr,
    DTYPE: gl.constexpr,
    A_LAYOUT: gl.constexpr,
    B_LAYOUT: gl.constexpr,
    C_LAYOUT: gl.constexpr,
    B_SHAPE: gl.constexpr,
    TMEM_LAYOUT: gl.constexpr,
    TMEM_REG: gl.constexpr,
    TRANS_B: gl.constexpr,
    NUM_BUFFERS: gl.constexpr,
):
    a_desc = tma.make_tensor_descriptor(
        a_ptr, [M, K], [stride_am, 1], [BLOCK_M, BLOCK_K], A_LAYOUT
    )
    b_desc = tma.make_tensor_descriptor(
        b_ptr,
        [N, K] if TRANS_B else [K, N],
        [stride_bk, 1],
        B_SHAPE,
        B_LAYOUT,
    )
    c_desc = tma.make_tensor_descriptor(
        c_ptr, [M, N], [stride_cm, 1], [BLOCK_M, BLOCK_N], C_LAYOUT
    )

    a_bufs = gl.allocate_shared_memory(
        DTYPE, [NUM_BUFFERS, BLOCK_M, BLOCK_K], A_LAYOUT
    )
    b_bufs = gl.allocate_shared_memory(DTYPE, [NUM_BUFFERS] + B_SHAPE, B_LAYOUT)

    pid_m = gl.program_id(0)
    pid_n = gl.program_id(1)
    off_m = pid_m * BLOCK_M
    off_n = pid_n * BLOCK_N

    tma_bars = gl.allocate_shared_memory(
        gl.int64, [NUM_BUFFERS, 1], mbarrier.MBarrierLayout()
    )
    mma_bars = gl.allocate_shared_memory(
        gl.int64, [NUM_BUFFERS, 1], mbarrier.MBarrierLayout()
    )
    for i in gl.static_range(NUM_BUFFERS):
        mbarrier.init(tma_bars.index(i), count=1)
        mbarrier.init(mma_bars.index(i), count=1)

    acc_tmem = allocate_tensor_memory(gl.float32, [BLOCK_M, BLOCK_N], TMEM_LAYOUT)
    idx = 0
    phase = 0
    use_acc = False
    for k in range(0, K, BLOCK_K):
        a = a_bufs.index(idx)
        b = b_bufs.index(idx)
        tma_bar = tma_bars.index(idx)
        mma_bar = mma_bars.index(idx)
        mbarrier.expect(
            tma_bar, a_desc.block_type.nbytes + b_desc.block_type.nbytes
        )
        tma.async_copy_global_to_shared(a_desc, [off_m, k], tma_bar, a)
        tma.async_copy_global_to_shared(
            b_desc, [off_n, k] if TRANS_B else [k, off_n], tma_bar, b
        )
        mbarrier.wait(tma_bar, phase=phase)

        if TRANS_B:
            b = b.permute((1, 0))
        tcgen05_mma(a, b, acc_tmem, use_acc=use_acc)
        tcgen05_commit(mma_bar)
        mbarrier.wait(mma_bar, phase=phase)
        use_acc = True

        idx += 1
        if idx == NUM_BUFFERS:
            idx = 0
            phase ^= 1

    for i in gl.static_range(NUM_BUFFERS):
        mbarrier.invalidate(tma_bars.index(i))
        mbarrier.invalidate(mma_bars.index(i))

    acc = acc_tmem.load(TMEM_REG)
    c_smem = gl.allocate_shared_memory(DTYPE, [BLOCK_M, BLOCK_N], C_LAYOUT)
    c_smem.store(acc.to(DTYPE))
    fence_async_shared()
    tma.async_copy_shared_to_global(c_desc, [off_m, off_n], c_smem)
    tma.store_wait(pendings=0)

# config = {"BLOCK_K": 128, "BLOCK_M": 128, "BLOCK_N": 128, "arch": "sm_100", "dtype": "bf16", "num_buffers": 3, "num_warps": 8, "trans_b": 0}
# arch = sm_100


// ===== COMPILED SASS (sm_100a) =====

	.target	sm_100a

	.elftype	@"ET_EXEC"


//--------------------- .note.nv.tkinfo           --------------------------
	.section	.note.nv.tkinfo,"",@"SHT_NOTE"
	.sectionflags	@"SHF_NOTE_NV_TKINFO"
	.tkinfo
        /*0018*/ 	.word	0x00000081
        /*0030*/ 	.string	""
        /*0030*/ 	.string	"ptxas-blackwell"
        /*0030*/ 	.string	"Cuda compilation tools, release 12.9, V12.9.86"
        /*0030*/ 	.string	"Build cuda_12.9.r12.9/compiler.36037853_0"
        /*0030*/ 	.string	"-v  -suppress-debug-info  -lineinfo  -arch sm_100a "



//--------------------- .note.nv.cuver            --------------------------
	.section	.note.nv.cuver,"",@"SHT_NOTE"
	.sectionflags	@"SHF_NOTE_NV_CUVER"
        /*0018*/ 	.short	0x0001
        /*001a*/ 	.short	0x0064
        /*001c*/ 	.short	0x0001
        /*001e*/ 	.short	0x0000
        /*0020*/ 	.short	0x0001
        /*0022*/ 	.short	0x0000


//--------------------- .nv.info                  --------------------------
	.section	.nv.info,"",@"SHT_CUDA_INFO"
	.align	4


	//----- nvinfo : EIATTR_REGCOUNT
	.align		4
        /*0000*/ 	.byte	0x04, 0x2f
        /*0002*/ 	.short	(.L_4 - .L_3)
	.align		4
.L_3:
        /*0004*/ 	.word	index@(gluon_tcgen05)
        /*0008*/ 	.word	0x00000047


	//----- nvinfo : EIATTR_FRAME_SIZE
	.align		4
.L_4:
        /*000c*/ 	.byte	0x04, 0x11
        /*000e*/ 	.short	(.L_6 - .L_5)
	.align		4
.L_5:
        /*0010*/ 	.word	index@($__internal_2_$__cuda_sm10x_tcgen05_guardrail_trap_unallocated_columns_being_dealloced)
        /*0014*/ 	.word	0x00000000


	//----- nvinfo : EIATTR_FRAME_SIZE
	.align		4
.L_6:
        /*0018*/ 	.byte	0x04, 0x11
        /*001a*/ 	.short	(.L_8 - .L_7)
	.align		4
.L_7:
        /*001c*/ 	.word	index@($__internal_1_$__cuda_sm10x_tcgen05_guardrail_trap_phase_invalid_during_alloc)
        /*0020*/ 	.word	0x00000000


	//----- nvinfo : EIATTR_FRAME_SIZE
	.align		4
.L_8:
        /*0024*/ 	.byte	0x04, 0x11
        /*0026*/ 	.short	(.L_10 - .L_9)
	.align		4
.L_9:
        /*0028*/ 	.word	index@($__internal_0_$__cuda_sm10x_tcgen05_guardrail_trap_col_being_dealloced_not_returned_by_alloc)
        /*002c*/ 	.word	0x00000000


	//----- nvinfo : EIATTR_FRAME_SIZE
	.align		4
.L_10:
        /*0030*/ 	.byte	0x04, 0x11
        /*0032*/ 	.short	(.L_12 - .L_11)
	.align		4
.L_11:
        /*0034*/ 	.word	index@(gluon_tcgen05)
        /*0038*/ 	.word	0x00000000


	//----- nvinfo : EIATTR_MIN_STACK_SIZE
	.align		4
.L_12:
        /*003c*/ 	.byte	0x04, 0x12
        /*003e*/ 	.short	(.L_14 - .L_13)
	.align		4
.L_13:
        /*0040*/ 	.word	index@(gluon_tcgen05)
        /*0044*/ 	.word	0x00000000
.L_14:


//--------------------- .nv.info.gluon_tcgen05    --------------------------
	.section	.nv.info.gluon_tcgen05,"",@"SHT_CUDA_INFO"
	.sectionflags	@""
	.align	4


	//----- nvinfo : EIATTR_CUDA_API_VERSION
	.align		4
        /*0000*/ 	.byte	0x04, 0x37
        /*0002*/ 	.short	(.L_16 - .L_15)
.L_15:
        /*0004*/ 	.word	0x00000081


	//----- nvinfo : EIATTR_KPARAM_INFO
	.align		4
.L_16:
        /*0008*/ 	.byte	0x04, 0x17
        /*000a*/ 	.short	(.L_18 - .L_17)
.L_17:
        /*000c*/ 	.word	0x00000000
        /*0010*/ 	.short	0x000a
        /*0012*/ 	.short	0x0048
        /*0014*/ 	.byte	0x00, 0xf4, 0x21, 0x00


	//----- nvinfo : EIATTR_KPARAM_INFO
	.align		4
.L_18:
        /*0018*/ 	.byte	0x04, 0x17
        /*001a*/ 	.short	(.L_20 - .L_19)
.L_19:
        /*001c*/ 	.word	0x00000000
        /*0020*/ 	.short	0x0009
        /*0022*/ 	.short	0x0040
        /*0024*/ 	.byte	0x00, 0xf4, 0x21, 0x00


	//----- nvinfo : EIATTR_KPARAM_INFO
	.align		4
.L_20:
        /*0028*/ 	.byte	0x04, 0x17
        /*002a*/ 	.short	(.L_22 - .L_21)
.L_21:
        /*002c*/ 	.word	0x00000000
        /*0030*/ 	.short	0x0008
        /*0032*/ 	.short	0x0038
        /*0034*/ 	.byte	0x00, 0xf0, 0x21, 0x00


	//----- nvinfo : EIATTR_KPARAM_INFO
	.align		4
.L_22:
        /*0038*/ 	.byte	0x04, 0x17
        /*003a*/ 	.short	(.L_24 - .L_23)
.L_23:
        /*003c*/ 	.word	0x00000000
        /*0040*/ 	.short	0x0007
        /*0042*/ 	.short	0x0030
        /*0044*/ 	.byte	0x00, 0xf0, 0x21, 0x00


	//----- nvinfo : EIATTR_KPARAM_INFO
	.align		4
.L_24:
        /*0048*/ 	.byte	0x04, 0x17
        /*004a*/ 	.short	(.L_26 - .L_25)
.L_25:
        /*004c*/ 	.word	0x00000000
        /*0050*/ 	.short	0x0006
        /*0052*/ 	.short	0x0028
        /*0054*/ 	.byte	0x00, 0xf0, 0x21, 0x00


	//----- nvinfo : EIATTR_KPARAM_INFO
	.align		4
.L_26:
        /*0058*/ 	.byte	0x04, 0x17
        /*005a*/ 	.short	(.L_28 - .L_27)
.L_27:
        /*005c*/ 	.word	0x00000000
        /*0060*/ 	.short	0x0005
        /*0062*/ 	.short	0x0020
        /*0064*/ 	.byte	0x00, 0xf0, 0x11, 0x00


	//----- nvinfo : EIATTR_KPARAM_INFO
	.align		4
.L_28:
        /*0068*/ 	.byte	0x04, 0x17
        /*006a*/ 	.short	(.L_30 - .L_29)
.L_29:
        /*006c*/ 	.word	0x00000000
        /*0070*/ 	.short	0x0004
        /*0072*/ 	.short	0x001c
        /*0074*/ 	.byte	0x00, 0xf0, 0x11, 0x00


	//----- nvinfo : EIATTR_KPARAM_INFO
	.align		4
.L_30:
        /*0078*/ 	.byte	0x04, 0x17
        /*007a*/ 	.short	(.L_32 - .L_31)
.L_31:
        /*007c*/ 	.word	0x00000000
        /*0080*/ 	.short	0x0003
        /*0082*/ 	.short	0x0018
        /*0084*/ 	.byte	0x00, 0xf0, 0x11, 0x00


	//----- nvinfo : EIATTR_KPARAM_INFO
	.align		4
.L_32:
        /*0088*/ 	.byte	0x04, 0x17
        /*008a*/ 	.short	(.L_34 - .L_33)
.L_33:
        /*008c*/ 	.word	0x00000000
        /*0090*/ 	.short	0x0002
        /*0092*/ 	.short	0x0010
        /*0094*/ 	.byte	0x00, 0xf4, 0x21, 0x00


	//----- nvinfo : EIATTR_KPARAM_INFO
	.align		4
.L_34:
        /*0098*/ 	.byte	0x04, 0x17
        /*009a*/ 	.short	(.L_36 - .L_35)
.L_35:
        /*009c*/ 	.word	0x00000000
        /*00a0*/ 	.short	0x0001
        /*00a2*/ 	.short	0x0008
        /*00a4*/ 	.byte	0x00, 0xf4, 0x21, 0x00


	//----- nvinfo : EIATTR_KPARAM_INFO
	.align		4
.L_36:
        /*00a8*/ 	.byte	0x04, 0x17
        /*00aa*/ 	.short	(.L_38 - .L_37)
.L_37:
        /*00ac*/ 	.word	0x00000000
        /*00b0*/ 	.short	0x0000
        /*00b2*/ 	.short	0x0000
        /*00b4*/ 	.byte	0x00, 0xf4, 0x21, 0x00


	//----- nvinfo : EIATTR_AT_ENTRY_FRAGMENTS
	.align		4
.L_38:
        /*00b8*/ 	.byte	0x04, 0x4f
        /*00ba*/ 	.short	(.L_40 - .L_39)


	//   ....[0]....
.L_39:
        /*00bc*/ 	.word	0x00000004


	//----- nvinfo : EIATTR_RESERVED_SMEM_USED
	.align		4
.L_40:
        /*00c0*/ 	.byte	0x01, 0x41
	.zero		2


	//----- nvinfo : EIATTR_SPARSE_MMA_MASK
	.align		4
        /*00c4*/ 	.byte	0x03, 0x50
        /*00c6*/ 	.short	0x0000


	//----- nvinfo : EIATTR_TCGEN05_1CTA_USED
	.align		4
        /*00c8*/ 	.byte	0x01, 0x51
	.zero		2


	//----- nvinfo : EIATTR_MAXREG_COUNT
	.align		4
        /*00cc*/ 	.byte	0x03, 0x1b
        /*00ce*/ 	.short	0x00ff


	//----- nvinfo : EIATTR_NUM_BARRIERS
	.align		4
        /*00d0*/ 	.byte	0x02, 0x4c
        /*00d2*/ 	.byte	0x01
	.zero		1


	//----- nvinfo : EIATTR_INT_WARP_WIDE_INSTR_OFFSETS
	.align		4
        /*00d4*/ 	.byte	0x04, 0x31
        /*00d6*/ 	.short	(.L_42 - .L_41)


	//   ....[0]....
.L_41:
        /*00d8*/ 	.word	0x00001720


	//   ....[1]....
        /*00dc*/ 	.word	0x00001740


	//   ....[2]....
        /*00e0*/ 	.word	0x000017c0


	//   ....[3]....
        /*00e4*/ 	.word	0x00001ab0


	//   ....[4]....
        /*00e8*/ 	.word	0x00001b00


	//   ....[5]....
        /*00ec*/ 	.word	0x00001b10


	//   ....[6]....
        /*00f0*/ 	.word	0x00001b20


	//   ....[7]....
        /*00f4*/ 	.word	0x00001f60


	//   ....[8]....
        /*00f8*/ 	.word	0x00001f70


	//   ....[9]....
        /*00fc*/ 	.word	0x000020f0


	//   ....[10]....
        /*0100*/ 	.word	0x00002140


	//   ....[11]....
        /*0104*/ 	.word	0x00002150


	//   ....[12]....
        /*0108*/ 	.word	0x00002190


	//   ....[13]....
        /*010c*/ 	.word	0x00002660


	//   ....[14]....
        /*0110*/ 	.word	0x00002670


	//   ....[15]....
        /*0114*/ 	.word	0x000029a0


	//   ....[16]....
        /*0118*/ 	.word	0x000029b0


	//   ....[17]....
        /*011c*/ 	.word	0x00002ea0


	//   ....[18]....
        /*0120*/ 	.word	0x00002ef0


	//----- nvinfo : EIATTR_COOP_GROUP_MASK_REGIDS
	.align		4
.L_42:
        /*0124*/ 	.byte	0x04, 0x29
        /*0126*/ 	.short	(.L_44 - .L_43)


	//   ....[0]....
.L_43:
        /*0128*/ 	.word	0xffffffff


	//   ....[1]....
        /*012c*/ 	.word	0xffffffff


	//   ....[2]....
        /*0130*/ 	.word	0xffffffff


	//   ....[3]....
        /*0134*/ 	.word	0xffffffff


	//   ....[4]....
        /*0138*/ 	.word	0xffffffff


	//   ....[5]....
        /*013c*/ 	.word	0xffffffff


	//   ....[6]....
        /*0140*/ 	.word	0xffffffff


	//   ....[7]....
        /*0144*/ 	.word	0xffffffff


	//   ....[8]....
        /*0148*/ 	.word	0xffffffff


	//   ....[9]....
        /*014c*/ 	.word	0xffffffff


	//----- nvinfo : EIATTR_COOP_GROUP_INSTR_OFFSETS
	.align		4
.L_44:
        /*0150*/ 	.byte	0x04, 0x28
        /*0152*/ 	.short	(.L_46 - .L_45)


	//   ....[0]....
.L_45:
        /*0154*/ 	.word	0x00000050


	//   ....[1]....
        /*0158*/ 	.word	0x00000310


	//   ....[2]....
        /*015c*/ 	.word	0x00000500


	//   ....[3]....
        /*0160*/ 	.word	0x000009c0


	//   ....[4]....
        /*0164*/ 	.word	0x00000b00


	//   ....[5]....
        /*0168*/ 	.word	0x00000fb0


	//   ....[6]....
        /*016c*/ 	.word	0x000010f0


	//   ....[7]....
        /*0170*/ 	.word	0x000015e0


	//   ....[8]....
        /*0174*/ 	.word	0x00002d30


	//   ....[9]....
        /*0178*/ 	.word	0x00002fa0


	//----- nvinfo : EIATTR_VRC_CTA_INIT_COUNT
	.align		4
.L_46:
        /*017c*/ 	.byte	0x02, 0x4a
        /*017e*/ 	.byte	0x80
	.zero		1


	//----- nvinfo : EIATTR_MBARRIER_INSTR_OFFSETS
	.align		4
        /*0180*/ 	.byte	0x04, 0x39
        /*0182*/ 	.short	(.L_48 - .L_47)


	//   ....[0]....
.L_47:
        /*0184*/ 	.word	0x000017e0
        /*0188*/ 	.word	0x000000ff
        /*018c*/ 	.word	0x00030000
        /*0190*/ 	.short	0x0100
        /*0192*/ 	.byte	0x09
	.zero		1


	//   ....[1]....
        /*0194*/ 	.word	0x000017f0
        /*0198*/ 	.word	0x000000ff
        /*019c*/ 	.word	0x00030020
        /*01a0*/ 	.short	0x0100
        /*01a2*/ 	.byte	0x09
	.zero		1


	//   ....[2]....
        /*01a4*/ 	.word	0x000018a0
        /*01a8*/ 	.word	0x000000ff
        /*01ac*/ 	.word	0x00030008
        /*01b0*/ 	.short	0x0100
        /*01b2*/ 	.byte	0x09
	.zero		1


	//   ....[3]....
        /*01b4*/ 	.word	0x000018b0
        /*01b8*/ 	.word	0x000000ff
        /*01bc*/ 	.word	0x00030028
        /*01c0*/ 	.short	0x0100
        /*01c2*/ 	.byte	0x09
	.zero		1


	//   ....[4]....
        /*01c4*/ 	.word	0x000019c0
        /*01c8*/ 	.word	0x000000ff
        /*01cc*/ 	.word	0x00030010
        /*01d0*/ 	.short	0x0100
        /*01d2*/ 	.byte	0x09
	.zero		1


	//   ....[5]....
        /*01d4*/ 	.word	0x000019d0
        /*01d8*/ 	.word	0x000000ff
        /*01dc*/ 	.word	0x00030030
        /*01e0*/ 	.short	0x0100
        /*01e2*/ 	.byte	0x09
	.zero		1


	//   ....[6]....
        /*01e4*/ 	.word	0x00001bc0
        /*01e8*/ 	.word	0x000000ff
        /*01ec*/ 	.word	0x00030000
        /*01f0*/ 	.short	0x010a
        /*01f2*/ 	.byte	0x09
	.zero		1


	//   ....[7]....
        /*01f4*/ 	.word	0x00001fc0
        /*01f8*/ 	.word	0x000000ff
        /*01fc*/ 	.word	0x00030020
        /*0200*/ 	.short	0x010a
        /*0202*/ 	.byte	0x09
	.zero		1


	//   ....[8]....
        /*0204*/ 	.word	0x00002200
        /*0208*/ 	.word	0x000000ff
        /*020c*/ 	.word	0x00030000
        /*0210*/ 	.short	0x010a
        /*0212*/ 	.byte	0x32
	.zero		1


	//   ....[9]....
        /*0214*/ 	.word	0x000026b0
        /*0218*/ 	.word	0x000000ff
        /*021c*/ 	.word	0x00030020
        /*0220*/ 	.short	0x010a
        /*0222*/ 	.byte	0x32
	.zero		1


	//   ....[10]....
        /*0224*/ 	.word	0x00002780
        /*0228*/ 	.word	0x000000ff
        /*022c*/ 	.word	0x00030000
        /*0230*/ 	.short	0x0108
        /*0232*/ 	.byte	0x09
	.zero		1


	//   ....[11]....
        /*0234*/ 	.word	0x00002790
        /*0238*/ 	.word	0x000000ff
        /*023c*/ 	.word	0x00030020
        /*0240*/ 	.short	0x0108
        /*0242*/ 	.byte	0x09
	.zero		1


	//   ....[12]....
        /*0244*/ 	.word	0x000027e0
        /*0248*/ 	.word	0x000000ff
        /*024c*/ 	.word	0x00030008
        /*0250*/ 	.short	0x0108
        /*0252*/ 	.byte	0x09
	.zero		1


	//   ....[13]....
        /*0254*/ 	.word	0x000027f0
        /*0258*/ 	.word	0x000000ff
        /*025c*/ 	.word	0x00030028
        /*0260*/ 	.short	0x0108
        /*0262*/ 	.byte	0x09
	.zero		1


	//   ....[14]....
        /*0264*/ 	.word	0x00002840
        /*0268*/ 	.word	0x000000ff
        /*026c*/ 	.word	0x00030010
        /*0270*/ 	.short	0x0108
        /*0272*/ 	.byte	0x09
	.zero		1


	//   ....[15]....
        /*0274*/ 	.word	0x00002850
        /*0278*/ 	.word	0x000000ff
        /*027c*/ 	.word	0x00030030
        /*0280*/ 	.short	0x0108
        /*0282*/ 	.byte	0x09
	.zero		1


	//   ....[16]....
        /*0284*/ 	.word	0x00002fc0
        /*0288*/ 	.word	0x000000ff
        /*028c*/ 	.word	0x00030000
        /*0290*/ 	.short	0x010a
        /*0292*/ 	.byte	0x09
	.zero		1


	//   ....[17]....
        /*0294*/ 	.word	0x00002ff0
        /*0298*/ 	.word	0x000000ff
        /*029c*/ 	.word	0x00030020
        /*02a0*/ 	.short	0x010a
        /*02a2*/ 	.byte	0x09
	.zero		1


	//   ....[18]....
        /*02a4*/ 	.word	0x00003020
        /*02a8*/ 	.word	0x000000ff
        /*02ac*/ 	.word	0x00030000
        /*02b0*/ 	.short	0x010a
        /*02b2*/ 	.byte	0x32
	.zero		1


	//   ....[19]....
        /*02b4*/ 	.word	0x00003050
        /*02b8*/ 	.word	0x000000ff
        /*02bc*/ 	.word	0x00030020
        /*02c0*/ 	.short	0x010a
        /*02c2*/ 	.byte	0x32
	.zero		1


	//----- nvinfo : EIATTR_NUM_MBARRIERS
	.align		4
.L_48:
        /*02c4*/ 	.byte	0x03, 0x38
        /*02c6*/ 	.short	0x0006


	//----- nvinfo : EIATTR_EXIT_INSTR_OFFSETS
	.align		4
        /*02c8*/ 	.byte	0x04, 0x1c
        /*02ca*/ 	.short	(.L_50 - .L_49)


	//   ....[0]....
.L_49:
        /*02cc*/ 	.word	0x00002fb0


	//----- nvinfo : EIATTR_REQNTID
	.align		4
.L_50:
        /*02d0*/ 	.byte	0x04, 0x10
        /*02d2*/ 	.short	(.L_52 - .L_51)
.L_51:
        /*02d4*/ 	.word	0x00000100
        /*02d8*/ 	.word	0x00000001
        /*02dc*/ 	.word	0x00000001


	//----- nvinfo : EIATTR_CRS_STACK_SIZE
	.align		4
.L_52:
        /*02e0*/ 	.byte	0x04, 0x1e
        /*02e2*/ 	.short	(.L_54 - .L_53)
.L_53:
        /*02e4*/ 	.word	0x00000000


	//----- nvinfo : EIATTR_CBANK_PARAM_SIZE
	.align		4
.L_54:
        /*02e8*/ 	.byte	0x03, 0x19
        /*02ea*/ 	.short	0x0050


	//----- nvinfo : EIATTR_PARAM_CBANK
	.align		4
        /*02ec*/ 	.byte	0x04, 0x0a
        /*02ee*/ 	.short	(.L_56 - .L_55)
	.align		4
.L_55:
        /*02f0*/ 	.word	index@(.nv.constant0.gluon_tcgen05)
        /*02f4*/ 	.short	0x0380
        /*02f6*/ 	.short	0x0050


	//----- nvinfo : EIATTR_SW_WAR
	.align		4
.L_56:
        /*02f8*/ 	.byte	0x04, 0x36
        /*02fa*/ 	.short	(.L_58 - .L_57)
.L_57:
        /*02fc*/ 	.word	0x00000008
.L_58:


//--------------------- .nv.compat                --------------------------
	.section	.nv.compat,"",@"SHT_CUDA_COMPAT_INFO"
	.align	4
        /*0000*/ 	.byte	0x02, 0x02, 0x02, 0x00, 0x02, 0x05, 0x05, 0x00, 0x02, 0x03, 0x03, 0x00, 0x02, 0x06, 0x01, 0x00


//--------------------- .nv.callgraph             --------------------------
	.section	.nv.callgraph,"",@"SHT_CUDA_CALLGRAPH"
	.align	4
	.sectionentsize	8
	.align		4
        /*0000*/ 	.word	0x00000000
	.align		4
        /*0004*/ 	.word	0xffffffff
	.align		4
        /*0008*/ 	.word	0x00000000
	.align		4
        /*000c*/ 	.word	0xfffffffe
	.align		4
        /*0010*/ 	.word	0x00000000
	.align		4
        /*0014*/ 	.word	0xfffffffd
	.align		4
        /*0018*/ 	.word	0x00000000
	.align		4
        /*001c*/ 	.word	0xfffffffc


//--------------------- .text.gluon_tcgen05       --------------------------
	.section	.text.gluon_tcgen05,"ax",@progbits
	.align	128
        .global         gluon_tcgen05
        .type           gluon_tcgen05,@function
        .size           gluon_tcgen05,(.L_x_81 - gluon_tcgen05)
        .other          gluon_tcgen05,@"STO_CUDA_ENTRY STV_DEFAULT"
gluon_tcgen05:
.text.gluon_tcgen05:
[----:B------:R-:W1:Y:S01]  /*0000*/  LDC R1, c[0x0][0x37c] ;  /* 0x0000df00ff017b82 */ /* 0x000e620000000800 */
[----:B------:R-:W2:Y:S02]  /*0010*/  S2R R0, SR_TID.X ;  /* 0x0000000000007919 */ /* 0x000ea40000002100 */
[----:B--2---:R-:W-:-:S13]  /*0020*/  ISETP.GE.U32.AND P2, PT, R0, 0x20, PT ;  /* 0x000000200000780c */ /* 0x004fda0003f46070 */
[----:B------:R-:W-:Y:S05]  /*0030*/  @P2 BRA `(.L_x_0) ;  /* 0x0000000000b82947 */ /* 0x000fea0003800000 */
[----:B------:R-:W2:Y:S01]  /*0040*/  S2UR UR6, SR_CgaCtaId ;  /* 0x00000000000679c3 */ /* 0x000ea20000008800 */
[----:B------:R-:W-:Y:S01]  /*0050*/  NOP ;  /* 0x0000000000007918 */ /* 0x000fe20000000000 */
[----:B------:R-:W-:Y:S02]  /*0060*/  UMOV UR4, 0x40 ;  /* 0x0000004000047882 */ /* 0x000fe40000000000 */
[----:B--2---:R-:W-:-:S09]  /*0070*/  ULEA UR4, UR6, UR4, 0x18 ;  /* 0x0000000406047291 */ /* 0x004fd2000f8ec0ff */
[----:B------:R-:W2:Y:S01]  /*0080*/  LDS.U8 R2, [UR4] ;  /* 0x00000004ff027984 */ /* 0x000ea20008000000 */
[----:B------:R-:W-:Y:S02]  /*0090*/  UMOV UR4, 0x400 ;  /* 0x0000040000047882 */ /* 0x000fe40000000000 */
[----:B------:R-:W-:Y:S01]  /*00a0*/  ULEA UR4, UR6, UR4, 0x18 ;  /* 0x0000000406047291 */ /* 0x000fe2000f8ec0ff */
[----:B--2---:R-:W-:-:S13]  /*00b0*/  ISETP.NE.AND P0, PT, R2, RZ, PT ;  /* 0x000000ff0200720c */ /* 0x004fda0003f05270 */
[----:B------:R-:W-:Y:S05]  /*00c0*/  @P0 BRA `(.L_x_1) ;  /* 0x00000000007c0947 */ /* 0x000fea0003800000 */
[----:B------:R-:W-:-:S13]  /*00d0*/  ELECT P0, URZ, PT ;  /* 0x0000000000ff782f */ /* 0x000fda0003800000 */
[----:B------:R-:W-:Y:S05]  /*00e0*/  @!P0 BRA `(.L_x_2) ;  /* 0x0000000000848947 */ /* 0x000fea0003800000 */
[----:B------:R-:W-:Y:S01]  /*00f0*/  UMOV UR5, 0x4 ;  /* 0x0000000400057882 */ /* 0x000fe20000000000 */
[----:B------:R-:W-:Y:S02]  /*0100*/  IMAD.MOV.U32 R5, RZ, RZ, 0x1 ;  /* 0x00000001ff057424 */ /* 0x000fe400078e00ff */
[----:B------:R-:W-:Y:S02]  /*0110*/  IMAD.MOV.U32 R3, RZ, RZ, 0xf ;  /* 0x0000000fff037424 */ /* 0x000fe400078e00ff */
[----:B------:R-:W-:Y:S04]  /*0120*/  DEPBAR.LE SB2, 0x36 ;  /* 0x0000ad800000791a */ /* 0x000fe80000000000 */
[----:B------:R-:W2:Y:S02]  /*0130*/  UTCATOMSWS.FIND_AND_SET.ALIGN UP0, UR5, UR5 ;  /* 0x00000005000575e3 */ /* 0x000ea40008000800 */
[----:B--2---:R-:W-:-:S04]  /*0140*/  PLOP3.LUT P0, PT, PT, PT, UP0, 0x80, 0x8 ;  /* 0x000000000008781c */ /* 0x004fc80003f0f008 */
[----:B------:R-:W-:-:S04]  /*0150*/  SEL R2, RZ, 0xffffffff, !P0 ;  /* 0xffffffffff027807 */ /* 0x000fc80004000000 */
[----:B------:R-:W-:Y:S01]  /*0160*/  ISETP.NE.AND P0, PT, R2, RZ, PT ;  /* 0x000000ff0200720c */ /* 0x000fe20003f05270 */
[----:B------:R-:W-:-:S12]  /*0170*/  IMAD.U32 R2, RZ, RZ, UR5 ;  /* 0x00000005ff027e24 */ /* 0x000fd8000f8e00ff */
[----:B------:R-:W-:Y:S05]  /*0180*/  @P0 BRA `(.L_x_3) ;  /* 0x0000000000240947 */ /* 0x000fea0003800000 */
.L_x_4:
[----:B------:R-:W-:Y:S05]  /*0190*/  NANOSLEEP 0x64 ;  /* 0x000000640000795d */ /* 0x000fea0003800000 */
[----:B------:R-:W-:-:S05]  /*01a0*/  UMOV UR5, 0x4 ;  /* 0x0000000400057882 */ /* 0x000fca0000000000 */
[----:B------:R-:W-:Y:S04]  /*01b0*/  DEPBAR.LE SB2, 0x36 ;  /* 0x0000ad800000791a */ /* 0x000fe80000000000 */
[----:B------:R-:W2:Y:S02]  /*01c0*/  UTCATOMSWS.FIND_AND_SET.ALIGN UP0, UR5, UR5 ;  /* 0x00000005000575e3 */ /* 0x000ea40008000800 */
[----:B--2---:R-:W-:-:S04]  /*01d0*/  PLOP3.LUT P0, PT, PT, PT, UP0, 0x80, 0x8 ;  /* 0x000000000008781c */ /* 0x004fc80003f0f008 */
[----:B------:R-:W-:-:S04]  /*01e0*/  SEL R2, RZ, 0xffffffff, !P0 ;  /* 0xffffffffff027807 */ /* 0x000fc80004000000 */
[----:B------:R-:W-:Y:S01]  /*01f0*/  ISETP.NE.AND P0, PT, R2, RZ, PT ;  /* 0x000000ff0200720c */ /* 0x000fe20003f05270 */
[----:B------:R-:W-:-:S12]  /*0200*/  IMAD.U32 R2, RZ, RZ, UR5 ;  /* 0x00000005ff027e24 */ /* 0x000fd8000f8e00ff */
[----:B------:R-:W-:Y:S05]  /*0210*/  @!P0 BRA `(.L_x_4) ;  /* 0xfffffffc00dc8947 */ /* 0x000fea000383ffff */
.L_x_3:
[C---:B------:R-:W-:Y:S01]  /*0220*/  VIADD R4, R2.reuse, 0x10 ;  /* 0x0000001002047836 */ /* 0x040fe20000000000 */
[----:B------:R-:W-:Y:S01]  /*0230*/  UMOV UR5, 0x50 ;  /* 0x0000005000057882 */ /* 0x000fe20000000000 */
[----:B------:R-:W-:Y:S01]  /*0240*/  SHF.L.U32 R3, R3, R2, RZ ;  /* 0x0000000203037219 */ /* 0x000fe200000006ff */
[----:B------:R-:W-:Y:S01]  /*0250*/  ULEA UR5, UR6, UR5, 0x18 ;  /* 0x0000000506057291 */ /* 0x000fe2000f8ec0ff */
[----:B------:R-:W-:Y:S01]  /*0260*/  IMAD.SHL.U32 R2, R2, 0x20, RZ ;  /* 0x0000002002027824 */ /* 0x000fe200078e00ff */
[----:B------:R-:W-:-:S04]  /*0270*/  SHF.L.U32 R4, R5, R4, RZ ;  /* 0x0000000405047219 */ /* 0x000fc800000006ff */
[----:B------:R-:W-:-:S05]  /*0280*/  LOP3.LUT R3, R4, R3, RZ, 0xfc, !PT ;  /* 0x0000000304037212 */ /* 0x000fca00078efcff */
[----:B------:R2:W-:Y:S04]  /*0290*/  ATOMS.OR RZ, [UR5], R3 ;  /* 0x00000003ffff798c */ /* 0x0005e8000b000005 */
[----:B------:R2:W-:Y:S01]  /*02a0*/  STS [UR4], R2 ;  /* 0x00000002ff007988 */ /* 0x0005e20008000804 */
[----:B------:R-:W-:Y:S05]  /*02b0*/  BRA `(.L_x_2) ;  /* 0x0000000000107947 */ /* 0x000fea0003800000 */
.L_x_1:
[----:B------:R-:W-:Y:S01]  /*02c0*/  IMAD.MOV.U32 R3, RZ, RZ, -0x1 ;  /* 0xffffffffff037424 */ /* 0x000fe200078e00ff */
[----:B------:R-:W-:-:S04]  /*02d0*/  MOV R2, 0x300 ;  /* 0x0000030000027802 */ /* 0x000fc80000000f00 */
[----:B------:R2:W-:Y:S03]  /*02e0*/  STS [UR4], R3 ;  /* 0x00000003ff007988 */ /* 0x0005e60008000804 */
[----:B-12---:R-:W-:Y:S05]  /*02f0*/  CALL.REL.NOINC `($__internal_1_$__cuda_sm10x_tcgen05_guardrail_trap_phase_invalid_during_alloc) ;  /* 0x0000002c006c7944 */ /* 0x006fea0003c00000 */
.L_x_2:
[----:B------:R-:W-:Y:S05]  /*0300*/  WARPSYNC.ALL ;  /* 0x0000000000007948 */ /* 0x000fea0003800000 */
[----:B------:R-:W-:Y:S01]  /*0310*/  NOP ;  /* 0x0000000000007918 */ /* 0x000fe20000000000 */
.L_x_0:
[----:B------:R-:W3:Y:S08]  /*0320*/  S2UR UR4, SR_CgaCtaId ;  /* 0x00000000000479c3 */ /* 0x000ef00000008800 */
[----:B------:R-:W-:Y:S01]  /*0330*/  BAR.SYNC.DEFER_BLOCKING 0x0 ;  /* 0x0000000000007b1d */ /* 0x000fe20000010000 */
[----:B------:R-:W-:-:S05]  /*0340*/  LOP3.LUT R68, R0, 0xff, RZ, 0xc0, !PT ;  /* 0x000000ff00447812 */ /* 0x000fca00078ec0ff */
[----:B------:R-:W-:Y:S02]  /*0350*/  UMOV UR9, 0x400 ;  /* 0x0000040000097882 */ /* 0x000fe40000000000 */
[----:B------:R-:W4:Y:S08]  /*0360*/  LDC R4, c[0x0][0x398] ;  /* 0x0000e600ff047b82 */ /* 0x000f300000000800 */
[----:B------:R-:W5:Y:S01]  /*0370*/  LDC R10, c[0x0][0x3a0] ;  /* 0x0000e800ff0a7b82 */ /* 0x000f620000000800 */
[----:B---3--:R-:W-:-:S07]  /*0380*/  ULEA UR9, UR4, UR9, 0x18 ;  /* 0x0000000904097291 */ /* 0x008fce000f8ec0ff */
[----:B------:R-:W3:Y:S02]  /*0390*/  S2UR UR15, SR_CTAID.Y ;  /* 0x00000000000f79c3 */ /* 0x000ee40000002600 */
[----:B--2---:R-:W2:Y:S06]  /*03a0*/  LDS R3, [UR9] ;  /* 0x00000009ff037984 */ /* 0x004eac0008000800 */
[----:B------:R-:W-:Y:S06]  /*03b0*/  BAR.SYNC.DEFER_BLOCKING 0x0 ;  /* 0x0000000000007b1d */ /* 0x000fec0000010000 */
[----:B------:R-:W-:Y:S05]  /*03c0*/  @P2 BRA `(.L_x_5) ;  /* 0x0000000000182947 */ /* 0x000fea0003800000 */
[----:B------:R-:W-:Y:S01]  /*03d0*/  ELECT P0, URZ, PT ;  /* 0x0000000000ff782f */ /* 0x000fe20003800000 */
[----:B------:R-:W-:Y:S01]  /*03e0*/  IMAD.MOV.U32 R2, RZ, RZ, 0x1 ;  /* 0x00000001ff027424 */ /* 0x000fe200078e00ff */
[----:B------:R-:W-:Y:S01]  /*03f0*/  UMOV UR5, 0x40 ;  /* 0x0000004000057882 */ /* 0x000fe20000000000 */
[----:B------:R-:W-:Y:S01]  /*0400*/  UVIRTCOUNT.DEALLOC.SMPOOL 0x80 ;  /* 0x000000800000784c */ /* 0x000fe20000000000 */
[----:B------:R-:W-:-:S09]  /*0410*/  ULEA UR5, UR4, UR5, 0x18 ;  /* 0x0000000504057291 */ /* 0x000fd2000f8ec0ff */
[----:B------:R5:W-:Y:S03]  /*0420*/  @P0 STS.U8 [UR5], R2 ;  /* 0x00000002ff000988 */ /* 0x000be60008000005 */
.L_x_5:
[----:B------:R-:W5:Y:S01]  /*0430*/  S2UR UR4, SR_CTAID.Z ;  /* 0x00000000000479c3 */ /* 0x000f620000002700 */
[----:B------:R-:W4:Y:S01]  /*0440*/  LDCU UR5, c[0x0][0x370] ;  /* 0x00006e00ff0577ac */ /* 0x000f220008000800 */
[----:B------:R-:W-:Y:S01]  /*0450*/  ISETP.GE.U32.AND P0, PT, R68, 0x20, PT ;  /* 0x000000204400780c */ /* 0x000fe20003f06070 */
[----:B----4-:R-:W-:Y:S01]  /*0460*/  VIADD R4, R4, 0xffffffff ;  /* 0xffffffff04047836 */ /* 0x010fe20000000000 */
[C---:B------:R-:W-:Y:S01]  /*0470*/  ISETP.NE.U32.AND P3, PT, R68.reuse, RZ, PT ;  /* 0x000000ff4400720c */ /* 0x040fe20003f65070 */
[----:B------:R-:W5:Y:S01]  /*0480*/  LDCU UR6, c[0x0][0x374] ;  /* 0x00006e80ff0677ac */ /* 0x000f620008000800 */
[----:B------:R-:W-:Y:S01]  /*0490*/  LEA R11, R68, UR9, 0x2 ;  /* 0x00000009440b7c11 */ /* 0x000fe2000f8e10ff */
[----:B-----5:R-:W-:Y:S01]  /*04a0*/  VIADD R12, R10, 0xffffffff ;  /* 0xffffffff0a0c7836 */ /* 0x020fe20000000000 */
[----:B------:R-:W4:Y:S01]  /*04b0*/  S2UR UR16, SR_CTAID.X ;  /* 0x00000000001079c3 */ /* 0x000f220000002500 */
[----:B------:R-:W5:Y:S01]  /*04c0*/  LDCU.64 UR10, c[0x0][0x3c0] ;  /* 0x00007800ff0a77ac */ /* 0x000f620008000a00 */
[----:B--2---:R-:W-:Y:S01]  /*04d0*/  R2UR UR8, R3 ;  /* 0x00000000030872ca */ /* 0x004fe200000e0000 */
[----:B------:R-:W-:Y:S04]  /*04e0*/  BSSY.RECONVERGENT B0, `(.L_x_6) ;  /* 0x0000011000007945 */ /* 0x000fe80003800200 */
[----:B------:R2:W-:Y:S01]  /*04f0*/  @!P0 STS [R11], RZ ;  /* 0x000000ff0b008388 */ /* 0x0005e20000000800 */
[----:B------:R-:W-:-:S03]  /*0500*/  NOP ;  /* 0x0000000000007918 */ /* 0x000fc60000000000 */
[----:B------:R2:W-:Y:S01]  /*0510*/  @!P3 STS [UR9+0x24], R4 ;  /* 0x00002404ff00b988 */ /* 0x0005e20008000809 */
[----:B---3--:R-:W-:-:S03]  /*0520*/  UIMAD UR4, UR4, UR6, UR15 ;  /* 0x00000006040472a4 */ /* 0x008fc6000f8e020f */
[----:B------:R2:W-:Y:S01]  /*0530*/  @!P3 STS [UR9+0x20], R12 ;  /* 0x0000200cff00b988 */ /* 0x0005e20008000809 */
[----:B----4-:R-:W-:-:S04]  /*0540*/  UIMAD UR4, UR4, UR5, UR16 ;  /* 0x00000005040472a4 */ /* 0x010fc8000f8e0210 */
[----:B------:R-:W-:-:S04]  /*0550*/  UIMAD UR4, UR4, 0x180, URZ ;  /* 0x00000180040478a4 */ /* 0x000fc8000f8e02ff */
[----:B-----5:R-:W-:-:S04]  /*0560*/  UIADD3 UR6, UP0, UPT, UR4, UR10, URZ ;  /* 0x0000000a04067290 */ /* 0x020fc8000ff1e0ff */
[----:B------:R-:W-:Y:S01]  /*0570*/  ULEA.HI.X.SX32 UR7, UR4, UR11, 0x1, UP0 ;  /* 0x0000000b04077291 */ /* 0x000fe200080f0eff */
[----:B--2---:R-:W-:Y:S11]  /*0580*/  @P3 BRA `(.L_x_7) ;  /* 0x0000000000183947 */ /* 0x004ff60003800000 */
[----:B------:R-:W2:Y:S01]  /*0590*/  LDS R2, [UR9+0x8] ;  /* 0x00000809ff027984 */ /* 0x000ea20008000800 */
[----:B------:R-:W3:Y:S01]  /*05a0*/  LDC.64 R6, c[0x0][0x380] ;  /* 0x0000e000ff067b82 */ /* 0x000ee20000000a00 */
[----:B------:R-:W-:Y:S02]  /*05b0*/  IMAD.MOV.U32 R3, RZ, RZ, 0x70 ;  /* 0x00000070ff037424 */ /* 0x000fe400078e00ff */
[----:B---3--:R3:W-:Y:S03]  /*05c0*/  STS.64 [UR9], R6 ;  /* 0x00000006ff007988 */ /* 0x0087e60008000a09 */
[----:B--2---:R-:W-:-:S05]  /*05d0*/  LOP3.LUT R2, R2, 0x10, R3, 0xd8, !PT ;  /* 0x0000001002027812 */ /* 0x004fca00078ed803 */
[----:B------:R3:W-:Y:S02]  /*05e0*/  STS [UR9+0x8], R2 ;  /* 0x00000802ff007988 */ /* 0x0007e40008000809 */
.L_x_7:
[----:B------:R-:W-:Y:S05]  /*05f0*/  BSYNC.RECONVERGENT B0 ;  /* 0x0000000000007941 */ /* 0x000fea0003800200 */
.L_x_6:
[----:B------:R-:W-:Y:S04]  /*0600*/  BSSY.RECONVERGENT B0, `(.L_x_8) ;  /* 0x000000a000007945 */ /* 0x000fe80003800200 */
[----:B------:R-:W-:Y:S05]  /*0610*/  @P3 BRA `(.L_x_9) ;  /* 0x0000000000203947 */ /* 0x000fea0003800000 */
[----:B---3--:R-:W2:Y:S01]  /*0620*/  LDS R2, [UR9+0x34] ;  /* 0x00003409ff027984 */ /* 0x008ea20008000800 */
[----:B------:R-:W-:Y:S02]  /*0630*/  IMAD.MOV.U32 R3, RZ, RZ, 0x3f000000 ;  /* 0x3f000000ff037424 */ /* 0x000fe400078e00ff */
[----:B------:R-:W-:Y:S01]  /*0640*/  @!P3 IMAD.MOV.U32 R5, RZ, RZ, 0x7f ;  /* 0x0000007fff05b424 */ /* 0x000fe200078e00ff */
[----:B------:R-:W3:Y:S02]  /*0650*/  @!P3 LDS R6, [UR9+0x38] ;  /* 0x00003809ff06b984 */ /* 0x000ee40008000800 */
[----:B--2---:R-:W-:Y:S02]  /*0660*/  LOP3.LUT R2, R2, 0xff000000, R3, 0xb8, !PT ;  /* 0xff00000002027812 */ /* 0x004fe400078eb803 */
[----:B---3--:R-:W-:-:S03]  /*0670*/  @!P3 LOP3.LUT R3, R6, 0xff, R5, 0xb8, !PT ;  /* 0x000000ff0603b812 */ /* 0x008fc600078eb805 */
[----:B------:R2:W-:Y:S04]  /*0680*/  STS [UR9+0x34], R2 ;  /* 0x00003402ff007988 */ /* 0x0005e80008000809 */
[----:B------:R2:W-:Y:S02]  /*0690*/  @!P3 STS [UR9+0x38], R3 ;  /* 0x00003803ff00b988 */ /* 0x0005e40008000809 */
.L_x_9:
[----:B------:R-:W-:Y:S05]  /*06a0*/  BSYNC.RECONVERGENT B0 ;  /* 0x0000000000007941 */ /* 0x000fea0003800200 */
.L_x_8:
[----:B------:R-:W-:Y:S04]  /*06b0*/  BSSY.RECONVERGENT B0, `(.L_x_10) ;  /* 0x000000e000007945 */ /* 0x000fe80003800200 */
[----:B------:R-:W-:Y:S05]  /*06c0*/  @P3 BRA `(.L_x_11) ;  /* 0x0000000000303947 */ /* 0x000fea0003800000 */
[----:B--2---:R-:W2:Y:S01]  /*06d0*/  LDS R3, [UR9+0x34] ;  /* 0x00003409ff037984 */ /* 0x004ea20008000800 */
[----:B------:R-:W4:Y:S03]  /*06e0*/  LDC.64 R8, c[0x0][0x3a8] ;  /* 0x0000ea00ff087b82 */ /* 0x000f260000000a00 */
[----:B---3--:R-:W3:Y:S01]  /*06f0*/  LDS R2, [UR9+0x1c] ;  /* 0x00001c09ff027984 */ /* 0x008ee20008000800 */
[C---:B----4-:R-:W-:Y:S01]  /*0700*/  SHF.L.U64.HI R6, R8.reuse, 0x1, R9 ;  /* 0x0000000108067819 */ /* 0x050fe20000010209 */
[----:B------:R-:W-:-:S03]  /*0710*/  IMAD.SHL.U32 R5, R8, 0x2, RZ ;  /* 0x0000000208057824 */ /* 0x000fc600078e00ff */
[--C-:B------:R-:W-:Y:S02]  /*0720*/  SHF.R.U32.HI R7, RZ, 0x4, R6.reuse ;  /* 0x00000004ff077819 */ /* 0x100fe40000011606 */
[----:B------:R-:W-:-:S05]  /*0730*/  SHF.R.U64 R5, R5, 0x4, R6 ;  /* 0x0000000405057819 */ /* 0x000fca0000001206 */
[----:B------:R4:W-:Y:S01]  /*0740*/  STS [UR9+0xc], R5 ;  /* 0x00000c05ff007988 */ /* 0x0009e20008000809 */
[----:B--2---:R-:W-:Y:S02]  /*0750*/  LOP3.LUT R3, R3, 0x7, RZ, 0xb8, !PT ;  /* 0x0000000703037812 */ /* 0x004fe400078eb8ff */
[----:B---3--:R-:W-:-:S03]  /*0760*/  LOP3.LUT R2, R2, 0xf, R7, 0xb8, !PT ;  /* 0x0000000f02027812 */ /* 0x008fc600078eb807 */
[----:B------:R4:W-:Y:S04]  /*0770*/  STS [UR9+0x34], R3 ;  /* 0x00003403ff007988 */ /* 0x0009e80008000809 */
[----:B------:R4:W-:Y:S02]  /*0780*/  STS [UR9+0x1c], R2 ;  /* 0x00001c02ff007988 */ /* 0x0009e40008000809 */
.L_x_11:
[----:B------:R-:W-:Y:S05]  /*0790*/  BSYNC.RECONVERGENT B0 ;  /* 0x0000000000007941 */ /* 0x000fea0003800200 */
.L_x_10:
[----:B------:R-:W-:Y:S04]  /*07a0*/  BSSY.RECONVERGENT B1, `(.L_x_12) ;  /* 0x000001a000017945 */ /* 0x000fe80003800200 */
[----:B------:R-:W-:Y:S04]  /*07b0*/  BSSY.RELIABLE B0, `(.L_x_13) ;  /* 0x0000015000007945 */ /* 0x000fe80003800100 */
[----:B------:R-:W-:Y:S05]  /*07c0*/  @P3 BRA `(.L_x_14) ;  /* 0x0000000000203947 */ /* 0x000fea0003800000 */
[----:B--234-:R-:W2:Y:S02]  /*07d0*/  LDS R2, [UR9+0x34] ;  /* 0x00003409ff027984 */ /* 0x01cea40008000800 */
[----:B--2---:R-:W-:-:S05]  /*07e0*/  LOP3.LUT R2, R2, 0x38, RZ, 0xb8, !PT ;  /* 0x0000003802027812 */ /* 0x004fca00078eb8ff */
[----:B------:R2:W-:Y:S01]  /*07f0*/  STS [UR9+0x34], R2 ;  /* 0x00003402ff007988 */ /* 0x0005e20008000809 */
[----:B------:R-:W-:Y:S05]  /*0800*/  @P3 BRA `(.L_x_15) ;  /* 0x0000000000203947 */ /* 0x000fea0003800000 */
[----:B--2---:R-:W2:Y:S01]  /*0810*/  LDS R2, [UR9+0x8] ;  /* 0x00000809ff027984 */ /* 0x004ea20008000800 */
[----:B------:R-:W-:-:S05]  /*0820*/  IMAD.MOV.U32 R3, RZ, RZ, 0x780 ;  /* 0x00000780ff037424 */ /* 0x000fca00078e00ff */
[----:B--2---:R-:W-:-:S05]  /*0830*/  LOP3.LUT R2, R2, 0x500, R3, 0xd8, !PT ;  /* 0x0000050002027812 */ /* 0x004fca00078ed803 */
[----:B------:R5:W-:Y:S02]  /*0840*/  STS [UR9+0x8], R2 ;  /* 0x00000802ff007988 */ /* 0x000be40008000809 */
.L_x_14:
[----:B------:R-:W-:Y:S05]  /*0850*/  @P3 BRA `(.L_x_16) ;  /* 0x0000000000283947 */ /* 0x000fea0003800000 */
[----:B--2345:R-:W2:Y:S02]  /*0860*/  LDS R2, [UR9+0x8] ;  /* 0x00000809ff027984 */ /* 0x03cea40008000800 */
[----:B--2---:R-:W-:-:S05]  /*0870*/  LOP3.LUT R2, R2, 0x1800, RZ, 0xb8, !PT ;  /* 0x0000180002027812 */ /* 0x004fca00078eb8ff */
[----:B------:R3:W-:Y:S02]  /*0880*/  STS [UR9+0x8], R2 ;  /* 0x00000802ff007988 */ /* 0x0007e40008000809 */
.L_x_15:
[----:B------:R-:W-:Y:S05]  /*0890*/  @P3 BREAK.RELIABLE B0 ;  /* 0x0000000000003942 */ /* 0x000fea0003800100 */
[----:B------:R-:W-:Y:S05]  /*08a0*/  @P3 BRA `(.L_x_17) ;  /* 0x0000000000243947 */ /* 0x000fea0003800000 */
[----:B------:R-:W4:Y:S01]  /*08b0*/  LDS R3, [UR9+0x8] ;  /* 0x00000809ff037984 */ /* 0x000f220008000800 */
[----:B--23--:R-:W-:-:S05]  /*08c0*/  IMAD.MOV.U32 R2, RZ, RZ, 0x6000 ;  /* 0x00006000ff027424 */ /* 0x00cfca00078e00ff */
[----:B----4-:R-:W-:-:S04]  /*08d0*/  LOP3.LUT R2, R3, 0x6000, R2, 0xd8, !PT ;  /* 0x0000600003027812 */ /* 0x010fc800078ed802 */
[----:B------:R-:W-:-:S05]  /*08e0*/  LOP3.LUT R2, R2, 0x400000, RZ, 0xb8, !PT ;  /* 0x0040000002027812 */ /* 0x000fca00078eb8ff */
[----:B------:R2:W-:Y:S02]  /*08f0*/  STS [UR9+0x8], R2 ;  /* 0x00000802ff007988 */ /* 0x0005e40008000809 */
.L_x_16:
[----:B------:R-:W-:Y:S05]  /*0900*/  BSYNC.RELIABLE B0 ;  /* 0x0000000000007941 */ /* 0x000fea0003800100 */
.L_x_13:
[----:B--2345:R-:W2:Y:S02]  /*0910*/  @!P3 LDS R2, [UR9+0x8] ;  /* 0x00000809ff02b984 */ /* 0x03cea40008000800 */
[----:B--2---:R-:W-:-:S05]  /*0920*/  @!P3 LOP3.LUT R2, R2, 0x8000, RZ, 0xb8, !PT ;  /* 0x000080000202b812 */ /* 0x004fca00078eb8ff */
[----:B------:R4:W-:Y:S02]  /*0930*/  @!P3 STS [UR9+0x8], R2 ;  /* 0x00000802ff00b988 */ /* 0x0009e40008000809 */
.L_x_17:
[----:B------:R-:W-:Y:S05]  /*0940*/  BSYNC.RECONVERGENT B1 ;  /* 0x0000000000017941 */ /* 0x000fea0003800200 */
.L_x_12:
[----:B------:R-:W-:Y:S05]  /*0950*/  WARPSYNC.ALL ;  /* 0x0000000000007948 */ /* 0x000fea0003800000 */
[----:B------:R-:W-:Y:S01]  /*0960*/  NOP ;  /* 0x0000000000007918 */ /* 0x000fe20000000000 */
[----:B------:R-:W5:Y:S02]  /*0970*/  LDC R5, c[0x0][0x39c] ;  /* 0x0000e700ff057b82 */ /* 0x000f640000000800 */
[----:B-----5:R-:W-:Y:S01]  /*0980*/  VIADD R5, R5, 0xffffffff ;  /* 0xffffffff05057836 */ /* 0x020fe20000000000 */
[----:B------:R-:W-:Y:S06]  /*0990*/  @P0 BRA `(.L_x_18) ;  /* 0x0000000000300947 */ /* 0x000fec0003800000 */
[----:B--234-:R-:W2:Y:S01]  /*09a0*/  S2R R2, SR_LANEID ;  /* 0x0000000000027919 */ /* 0x01cea20000000000 */
[----:B------:R-:W-:Y:S05]  /*09b0*/  WARPSYNC.ALL ;  /* 0x0000000000007948 */ /* 0x000fea0003800000 */
[----:B------:R-:W-:Y:S01]  /*09c0*/  NOP ;  /* 0x0000000000007918 */ /* 0x000fe20000000000 */
[----:B--2---:R-:W-:-:S05]  /*09d0*/  IMAD.SHL.U32 R6, R2, 0x4, RZ ;  /* 0x0000000402067824 */ /* 0x004fca00078e00ff */
[----:B------:R-:W2:Y:S01]  /*09e0*/  LDS R7, [R6+UR9] ;  /* 0x0000000906077984 */ /* 0x000ea20008000800 */
[----:B------:R-:W-:-:S05]  /*09f0*/  IADD3 R2, P1, PT, R6, UR6, RZ ;  /* 0x0000000606027c10 */ /* 0x000fca000ff3e0ff */
[----:B------:R-:W-:-:S05]  /*0a00*/  IMAD.X R3, RZ, RZ, UR7, P1 ;  /* 0x00000007ff037e24 */ /* 0x000fca00088e06ff */
[----:B--2---:R5:W2:Y:S01]  /*0a10*/  ATOMG.E.EXCH.STRONG.GPU PT, RZ, [R2], R7 ;  /* 0x0000000702ff73a8 */ /* 0x004aa200041ee100 */
[----:B------:R-:W-:-:S04]  /*0a20*/  DEPBAR {5,4,3,2,1,0} ;  /* 0x0000003f0000791a */ /* 0x000fc80000000000 */
[----:B------:R-:W3:Y:S02]  /*0a30*/  CCTL.E.C.LDCU.IV.DEEP [UR6] ;  /* 0x0000000006007540 */ /* 0x000ee40009c08000 */
[----:B---3--:R5:W-:Y:S01]  /*0a40*/  UTMACCTL.IV [UR6] ;  /* 0x00000000060079b9 */ /* 0x008be20008000000 */
[----:B------:R-:W-:Y:S01]  /*0a50*/  NOP ;  /* 0x0000000000007918 */ /* 0x000fe20000000000 */
.L_x_18:
[----:B------:R-:W-:Y:S05]  /*0a60*/  @P0 BRA `(.L_x_19) ;  /* 0x00000000000c0947 */ /* 0x000fea0003800000 */
[----:B------:R0:W-:Y:S01]  /*0a70*/  UTMACMDFLUSH ;  /* 0x00000000000079b7 */ /* 0x0001e20000000000 */
[----:B------:R-:W-:Y:S05]  /*0a80*/  @P0 BRA `(.L_x_19) ;  /* 0x0000000000040947 */ /* 0x000fea0003800000 */
[----:B------:R-:W-:-:S04]  /*0a90*/  DEPBAR.LE SB0, 0x0 ;  /* 0x000080000000791a */ /* 0x000fc80000000000 */
.L_x_19:
[----:B------:R-:W-:Y:S05]  /*0aa0*/  WARPSYNC.ALL ;  /* 0x0000000000007948 */ /* 0x000fea0003800000 */
[----:B------:R-:W-:Y:S01]  /*0ab0*/  NOP ;  /* 0x0000000000007918 */ /* 0x000fe20000000000 */
[----:B--2---:R-:W-:Y:S06]  /*0ac0*/  BAR.SYNC.DEFER_BLOCKING 0x0 ;  /* 0x0000000000007b1d */ /* 0x004fec0000010000 */
[----:B------:R-:W-:Y:S02]  /*0ad0*/  BSSY.RECONVERGENT B1, `(.L_x_20) ;  /* 0x000000b000017945 */ /* 0x000fe40003800200 */
[----:B------:R-:W-:Y:S06]  /*0ae0*/  BAR.SYNC.DEFER_BLOCKING 0x0 ;  /* 0x0000000000007b1d */ /* 0x000fec0000010000 */
[----:B------:R2:W-:Y:S01]  /*0af0*/  @!P0 STS [R11], RZ ;  /* 0x000000ff0b008388 */ /* 0x0005e20000000800 */
[----:B------:R-:W-:Y:S01]  /*0b00*/  NOP ;  /* 0x0000000000007918 */ /* 0x000fe20000000000 */
[----:B------:R-:W-:Y:S05]  /*0b10*/  @P3 BRA `(.L_x_21) ;  /* 0x0000000000183947 */ /* 0x000fea0003800000 */
[----:B---345:R-:W3:Y:S01]  /*0b20*/  LDS R2, [UR9+0x8] ;  /* 0x00000809ff027984 */ /* 0x038ee20008000800 */
[----:B------:R-:W4:Y:S01]  /*0b30*/  LDC.64 R6, c[0x0][0x388] ;  /* 0x0000e200ff067b82 */ /* 0x000f220000000a00 */
[----:B------:R-:W-:Y:S02]  /*0b40*/  IMAD.MOV.U32 R3, RZ, RZ, 0x70 ;  /* 0x00000070ff037424 */ /* 0x000fe400078e00ff */
[----:B----4-:R4:W-:Y:S03]  /*0b50*/  STS.64 [UR9], R6 ;  /* 0x00000006ff007988 */ /* 0x0109e60008000a09 */
[----:B---3--:R-:W-:-:S05]  /*0b60*/  LOP3.LUT R2, R2, 0x10, R3, 0xd8, !PT ;  /* 0x0000001002027812 */ /* 0x008fca00078ed803 */
[----:B------:R4:W-:Y:S02]  /*0b70*/  STS [UR9+0x8], R2 ;  /* 0x00000802ff007988 */ /* 0x0009e40008000809 */
.L_x_21:
[----:B-----5:R-:W-:Y:S05]  /*0b80*/  BSYNC.RECONVERGENT B1 ;  /* 0x0000000000017941 */ /* 0x020fea0003800200 */
.L_x_20:
[----:B------:R-:W-:Y:S04]  /*0b90*/  BSSY.RECONVERGENT B1, `(.L_x_22) ;  /* 0x000000a000017945 */ /* 0x000fe80003800200 */
[----:B------:R-:W-:Y:S05]  /*0ba0*/  @P3 BRA `(.L_x_23) ;  /* 0x0000000000203947 */ /* 0x000fea0003800000 */
[----:B---34-:R-:W3:Y:S01]  /*0bb0*/  LDS R2, [UR9+0x34] ;  /* 0x00003409ff027984 */ /* 0x018ee20008000800 */
[----:B------:R-:W-:Y:S02]  /*0bc0*/  IMAD.MOV.U32 R7, RZ, RZ, 0x3f000000 ;  /* 0x3f000000ff077424 */ /* 0x000fe400078e00ff */
[----:B------:R-:W-:Y:S01]  /*0bd0*/  @!P3 IMAD.MOV.U32 R6, RZ, RZ, 0x7f ;  /* 0x0000007fff06b424 */ /* 0x000fe200078e00ff */
[----:B------:R-:W4:Y:S02]  /*0be0*/  @!P3 LDS R3, [UR9+0x38] ;  /* 0x00003809ff03b984 */ /* 0x000f240008000800 */
[----:B---3--:R-:W-:Y:S02]  /*0bf0*/  LOP3.LUT R2, R2, 0xff000000, R7, 0xb8, !PT ;  /* 0xff00000002027812 */ /* 0x008fe400078eb807 */
[----:B----4-:R-:W-:-:S03]  /*0c00*/  @!P3 LOP3.LUT R3, R3, 0xff, R6, 0xb8, !PT ;  /* 0x000000ff0303b812 */ /* 0x010fc600078eb806 */
[----:B------:R5:W-:Y:S04]  /*0c10*/  STS [UR9+0x34], R2 ;  /* 0x00003402ff007988 */ /* 0x000be80008000809 */
[----:B------:R5:W-:Y:S02]  /*0c20*/  @!P3 STS [UR9+0x38], R3 ;  /* 0x00003803ff00b988 */ /* 0x000be40008000809 */
.L_x_23:
[----:B------:R-:W-:Y:S05]  /*0c30*/  BSYNC.RECONVERGENT B1 ;  /* 0x0000000000017941 */ /* 0x000fea0003800200 */
.L_x_22:
[----:B------:R-:W-:Y:S04]  /*0c40*/  BSSY.RECONVERGENT B1, `(.L_x_24) ;  /* 0x0000004000017945 */ /* 0x000fe80003800200 */
[----:B------:R-:W-:Y:S05]  /*0c50*/  @P3 BRA `(.L_x_25) ;  /* 0x0000000000083947 */ /* 0x000fea0003800000 */
[----:B------:R2:W-:Y:S04]  /*0c60*/  STS [UR9+0x24], R12 ;  /* 0x0000240cff007988 */ /* 0x0005e80008000809 */
[----:B------:R2:W-:Y:S02]  /*0c70*/  STS [UR9+0x20], R5 ;  /* 0x00002005ff007988 */ /* 0x0005e40008000809 */
.L_x_25:
[----:B------:R-:W-:Y:S05]  /*0c80*/  BSYNC.RECONVERGENT B1 ;  /* 0x0000000000017941 */ /* 0x000fea0003800200 */
.L_x_24:
[----:B------:R-:W-:Y:S04]  /*0c90*/  BSSY.RECONVERGENT B1, `(.L_x_26) ;  /* 0x000000e000017945 */ /* 0x000fe80003800200 */
[----:B------:R-:W-:Y:S05]  /*0ca0*/  @P3 BRA `(.L_x_27) ;  /* 0x0000000000303947 */ /* 0x000fea0003800000 */
[----:B-----5:R-:W5:Y:S01]  /*0cb0*/  LDS R3, [UR9+0x34] ;  /* 0x00003409ff037984 */ /* 0x020f620008000800 */
[----:B----4-:R-:W4:Y:S03]  /*0cc0*/  LDC.64 R6, c[0x0][0x3b0] ;  /* 0x0000ec00ff067b82 */ /* 0x010f260000000a00 */
[----:B---3--:R-:W3:Y:S01]  /*0cd0*/  LDS R2, [UR9+0x1c] ;  /* 0x00001c09ff027984 */ /* 0x008ee20008000800 */
[C---:B----4-:R-:W-:Y:S01]  /*0ce0*/  SHF.L.U64.HI R7, R6.reuse, 0x1, R7 ;  /* 0x0000000106077819 */ /* 0x050fe20000010207 */
[----:B------:R-:W-:-:S03]  /*0cf0*/  IMAD.SHL.U32 R6, R6, 0x2, RZ ;  /* 0x0000000206067824 */ /* 0x000fc600078e00ff */
[--C-:B------:R-:W-:Y:S02]  /*0d00*/  SHF.R.U32.HI R9, RZ, 0x4, R7.reuse ;  /* 0x00000004ff097819 */ /* 0x100fe40000011607 */
[----:B------:R-:W-:-:S05]  /*0d10*/  SHF.R.U64 R6, R6, 0x4, R7 ;  /* 0x0000000406067819 */ /* 0x000fca0000001207 */
[----:B------:R4:W-:Y:S01]  /*0d20*/  STS [UR9+0xc], R6 ;  /* 0x00000c06ff007988 */ /* 0x0009e20008000809 */
[----:B-----5:R-:W-:Y:S02]  /*0d30*/  LOP3.LUT R3, R3, 0x7, RZ, 0xb8, !PT ;  /* 0x0000000703037812 */ /* 0x020fe400078eb8ff */
[----:B---3--:R-:W-:-:S03]  /*0d40*/  LOP3.LUT R2, R2, 0xf, R9, 0xb8, !PT ;  /* 0x0000000f02027812 */ /* 0x008fc600078eb809 */
[----:B------:R4:W-:Y:S04]  /*0d50*/  STS [UR9+0x34], R3 ;  /* 0x00003403ff007988 */ /* 0x0009e80008000809 */
[----:B------:R4:W-:Y:S02]  /*0d60*/  STS [UR9+0x1c], R2 ;  /* 0x00001c02ff007988 */ /* 0x0009e40008000809 */
.L_x_27:
[----:B------:R-:W-:Y:S05]  /*0d70*/  BSYNC.RECONVERGENT B1 ;  /* 0x0000000000017941 */ /* 0x000fea0003800200 */
.L_x_26:
[----:B------:R-:W-:Y:S04]  /*0d80*/  BSSY.RECONVERGENT B2, `(.L_x_28) ;  /* 0x000001a000027945 */ /* 0x000fe80003800200 */
[----:B------:R-:W-:Y:S04]  /*0d90*/  BSSY.RELIABLE B1, `(.L_x_29) ;  /* 0x0000015000017945 */ /* 0x000fe80003800100 */
[----:B------:R-:W-:Y:S05]  /*0da0*/  @P3 BRA `(.L_x_30) ;  /* 0x0000000000203947 */ /* 0x000fea0003800000 */
[----:B---345:R-:W3:Y:S02]  /*0db0*/  LDS R2, [UR9+0x34] ;  /* 0x00003409ff027984 */ /* 0x038ee40008000800 */
[----:B---3--:R-:W-:-:S05]  /*0dc0*/  LOP3.LUT R2, R2, 0x38, RZ, 0xb8, !PT ;  /* 0x0000003802027812 */ /* 0x008fca00078eb8ff */
[----:B------:R3:W-:Y:S01]  /*0dd0*/  STS [UR9+0x34], R2 ;  /* 0x00003402ff007988 */ /* 0x0007e20008000809 */
[----:B------:R-:W-:Y:S05]  /*0de0*/  @P3 BRA `(.L_x_31) ;  /* 0x0000000000203947 */ /* 0x000fea0003800000 */
[----:B---3--:R-:W3:Y:S01]  /*0df0*/  LDS R2, [UR9+0x8] ;  /* 0x00000809ff027984 */ /* 0x008ee20008000800 */
[----:B------:R-:W-:-:S05]  /*0e00*/  IMAD.MOV.U32 R3, RZ, RZ, 0x780 ;  /* 0x00000780ff037424 */ /* 0x000fca00078e00ff */
[----:B---3--:R-:W-:-:S05]  /*0e10*/  LOP3.LUT R2, R2, 0x500, R3, 0xd8, !PT ;  /* 0x0000050002027812 */ /* 0x008fca00078ed803 */
[----:B------:R3:W-:Y:S02]  /*0e20*/  STS [UR9+0x8], R2 ;  /* 0x00000802ff007988 */ /* 0x0007e40008000809 */
.L_x_30:
[----:B------:R-:W-:Y:S05]  /*0e30*/  @P3 BRA `(.L_x_32) ;  /* 0x0000000000283947 */ /* 0x000fea0003800000 */
[----:B---345:R-:W3:Y:S02]  /*0e40*/  LDS R2, [UR9+0x8] ;  /* 0x00000809ff027984 */ /* 0x038ee40008000800 */
[----:B---3--:R-:W-:-:S05]  /*0e50*/  LOP3.LUT R2, R2, 0x1800, RZ, 0xb8, !PT ;  /* 0x0000180002027812 */ /* 0x008fca00078eb8ff */
[----:B------:R4:W-:Y:S02]  /*0e60*/  STS [UR9+0x8], R2 ;  /* 0x00000802ff007988 */ /* 0x0009e40008000809 */
.L_x_31:
[----:B------:R-:W-:Y:S05]  /*0e70*/  @P3 BREAK.RELIABLE B1 ;  /* 0x0000000000013942 */ /* 0x000fea0003800100 */
[----:B------:R-:W-:Y:S05]  /*0e80*/  @P3 BRA `(.L_x_33) ;  /* 0x0000000000243947 */ /* 0x000fea0003800000 */
[----:B---34-:R-:W3:Y:S01]  /*0e90*/  LDS R2, [UR9+0x8] ;  /* 0x00000809ff027984 */ /* 0x018ee20008000800 */
[----:B------:R-:W-:-:S05]  /*0ea0*/  IMAD.MOV.U32 R3, RZ, RZ, 0x6000 ;  /* 0x00006000ff037424 */ /* 0x000fca00078e00ff */
[----:B---3--:R-:W-:-:S04]  /*0eb0*/  LOP3.LUT R2, R2, 0x6000, R3, 0xd8, !PT ;  /* 0x0000600002027812 */ /* 0x008fc800078ed803 */
[----:B------:R-:W-:-:S05]  /*0ec0*/  LOP3.LUT R2, R2, 0x400000, RZ, 0xb8, !PT ;  /* 0x0040000002027812 */ /* 0x000fca00078eb8ff */
[----:B------:R3:W-:Y:S02]  /*0ed0*/  STS [UR9+0x8], R2 ;  /* 0x00000802ff007988 */ /* 0x0007e40008000809 */
.L_x_32:
[----:B------:R-:W-:Y:S05]  /*0ee0*/  BSYNC.RELIABLE B1 ;  /* 0x0000000000017941 */ /* 0x000fea0003800100 */
.L_x_29:
[----:B---345:R-:W3:Y:S02]  /*0ef0*/  @!P3 LDS R2, [UR9+0x8] ;  /* 0x00000809ff02b984 */ /* 0x038ee40008000800 */
[----:B---3--:R-:W-:-:S05]  /*0f00*/  @!P3 LOP3.LUT R2, R2, 0x8000, RZ, 0xb8, !PT ;  /* 0x000080000202b812 */ /* 0x008fca00078eb8ff */
[----:B------:R5:W-:Y:S02]  /*0f10*/  @!P3 STS [UR9+0x8], R2 ;  /* 0x00000802ff00b988 */ /* 0x000be40008000809 */
.L_x_33:
[----:B------:R-:W-:Y:S05]  /*0f20*/  BSYNC.RECONVERGENT B2 ;  /* 0x0000000000027941 */ /* 0x000fea0003800200 */
.L_x_28:
[----:B------:R-:W-:Y:S05]  /*0f30*/  WARPSYNC.ALL ;  /* 0x0000000000007948 */ /* 0x000fea0003800000 */
[----:B------:R-:W-:Y:S01]  /*0f40*/  NOP ;  /* 0x0000000000007918 */ /* 0x000fe20000000000 */
[----:B------:R-:W-:-:S04]  /*0f50*/  UIADD3 UR5, UPT, UPT, UR4, 0x80, URZ ;  /* 0x0000008004057890 */ /* 0x000fc8000fffe0ff */
[----:B------:R-:W-:-:S04]  /*0f60*/  UIADD3 UR44, UP0, UPT, UR5, UR10, URZ ;  /* 0x0000000a052c7290 */ /* 0x000fc8000ff1e0ff */
[----:B------:R-:W-:Y:S01]  /*0f70*/  ULEA.HI.X.SX32 UR45, UR5, UR11, 0x1, UP0 ;  /* 0x0000000b052d7291 */ /* 0x000fe200080f0eff */
[----:B------:R-:W-:Y:S11]  /*0f80*/  @P0 BRA `(.L_x_34) ;  /* 0x0000000000300947 */ /* 0x000ff60003800000 */
[----:B---345:R-:W3:Y:S01]  /*0f90*/  S2R R2, SR_LANEID ;  /* 0x0000000000027919 */ /* 0x038ee20000000000 */
[----:B------:R-:W-:Y:S05]  /*0fa0*/  WARPSYNC.ALL ;  /* 0x0000000000007948 */ /* 0x000fea0003800000 */
[----:B------:R-:W-:Y:S01]  /*0fb0*/  NOP ;  /* 0x0000000000007918 */ /* 0x000fe20000000000 */
[----:B---3--:R-:W-:-:S05]  /*0fc0*/  IMAD.SHL.U32 R6, R2, 0x4, RZ ;  /* 0x0000000402067824 */ /* 0x008fca00078e00ff */
[----:B------:R-:W3:Y:S01]  /*0fd0*/  LDS R7, [R6+UR9] ;  /* 0x0000000906077984 */ /* 0x000ee20008000800 */
[----:B------:R-:W-:-:S05]  /*0fe0*/  IADD3 R2, P1, PT, R6, UR44, RZ ;  /* 0x0000002c06027c10 */ /* 0x000fca000ff3e0ff */
[----:B------:R-:W-:-:S05]  /*0ff0*/  IMAD.X R3, RZ, RZ, UR45, P1 ;  /* 0x0000002dff037e24 */ /* 0x000fca00088e06ff */
[----:B---3--:R3:W4:Y:S01]  /*1000*/  ATOMG.E.EXCH.STRONG.GPU PT, RZ, [R2], R7 ;  /* 0x0000000702ff73a8 */ /* 0x00872200041ee100 */
[----:B------:R-:W-:-:S04]  /*1010*/  DEPBAR {5,4,3,2,1,0} ;  /* 0x0000003f0000791a */ /* 0x000fc80000000000 */
[----:B------:R-:W5:Y:S02]  /*1020*/  CCTL.E.C.LDCU.IV.DEEP [UR44] ;  /* 0x000000002c007540 */ /* 0x000f640009c08000 */
[----:B-----5:R3:W-:Y:S01]  /*1030*/  UTMACCTL.IV [UR44] ;  /* 0x000000002c0079b9 */ /* 0x0207e20008000000 */
[----:B------:R-:W-:Y:S01]  /*1040*/  NOP ;  /* 0x0000000000007918 */ /* 0x000fe20000000000 */
.L_x_34:
[----:B------:R-:W-:Y:S05]  /*1050*/  @P0 BRA `(.L_x_35) ;  /* 0x00000000000c0947 */ /* 0x000fea0003800000 */
[----:B------:R0:W-:Y:S01]  /*1060*/  UTMACMDFLUSH ;  /* 0x00000000000079b7 */ /* 0x0001e20000000000 */
[----:B------:R-:W-:Y:S05]  /*1070*/  @P0 BRA `(.L_x_35) ;  /* 0x0000000000040947 */ /* 0x000fea0003800000 */
[----:B------:R-:W-:-:S04]  /*1080*/  DEPBAR.LE SB0, 0x0 ;  /* 0x000080000000791a */ /* 0x000fc80000000000 */
.L_x_35:
[----:B------:R-:W-:Y:S05]  /*1090*/  WARPSYNC.ALL ;  /* 0x0000000000007948 */ /* 0x000fea0003800000 */
[----:B------:R-:W-:Y:S01]  /*10a0*/  NOP ;  /* 0x0000000000007918 */ /* 0x000fe20000000000 */
[----:B----4-:R-:W-:Y:S06]  /*10b0*/  BAR.SYNC.DEFER_BLOCKING 0x0 ;  /* 0x0000000000007b1d */ /* 0x010fec0000010000 */
[----:B------:R-:W-:Y:S02]  /*10c0*/  BSSY.RECONVERGENT B2, `(.L_x_36) ;  /* 0x000000b000027945 */ /* 0x000fe40003800200 */
[----:B------:R-:W-:Y:S06]  /*10d0*/  BAR.SYNC.DEFER_BLOCKING 0x0 ;  /* 0x0000000000007b1d */ /* 0x000fec0000010000 */
[----:B------:R4:W-:Y:S01]  /*10e0*/  @!P0 STS [R11], RZ ;  /* 0x000000ff0b008388 */ /* 0x0009e20000000800 */
[----:B------:R-:W-:Y:S01]  /*10f0*/  NOP ;  /* 0x0000000000007918 */ /* 0x000fe20000000000 */
[----:B------:R-:W-:Y:S05]  /*1100*/  @P3 BRA `(.L_x_37) ;  /* 0x0000000000183947 */ /* 0x000fea0003800000 */
[----:B---3-5:R-:W3:Y:S01]  /*1110*/  LDS R2, [UR9+0x8] ;  /* 0x00000809ff027984 */ /* 0x028ee20008000800 */
[----:B------:R-:W5:Y:S01]  /*1120*/  LDC.64 R6, c[0x0][0x390] ;  /* 0x0000e400ff067b82 */ /* 0x000f620000000a00 */
[----:B------:R-:W-:Y:S02]  /*1130*/  IMAD.MOV.U32 R3, RZ, RZ, 0x70 ;  /* 0x00000070ff037424 */ /* 0x000fe400078e00ff */
[----:B-----5:R5:W-:Y:S03]  /*1140*/  STS.64 [UR9], R6 ;  /* 0x00000006ff007988 */ /* 0x020be60008000a09 */
[----:B---3--:R-:W-:-:S05]  /*1150*/  LOP3.LUT R2, R2, 0x10, R3, 0xd8, !PT ;  /* 0x0000001002027812 */ /* 0x008fca00078ed803 */
[----:B------:R5:W-:Y:S02]  /*1160*/  STS [UR9+0x8], R2 ;  /* 0x00000802ff007988 */ /* 0x000be40008000809 */
.L_x_37:
[----:B---3--:R-:W-:Y:S05]  /*1170*/  BSYNC.RECONVERGENT B2 ;  /* 0x0000000000027941 */ /* 0x008fea0003800200 */
.L_x_36:
[----:B------:R-:W-:Y:S04]  /*1180*/  BSSY.RECONVERGENT B3, `(.L_x_38) ;  /* 0x0000011000037945 */ /* 0x000fe80003800200 */
[----:B------:R-:W-:Y:S04]  /*1190*/  BSSY.RELIABLE B2, `(.L_x_39) ;  /* 0x000000e000027945 */ /* 0x000fe80003800100 */
[----:B------:R-:W-:Y:S05]  /*11a0*/  @P3 BRA `(.L_x_40) ;  /* 0x0000000000243947 */ /* 0x000fea0003800000 */
[----:B-----5:R-:W3:Y:S01]  /*11b0*/  LDS R2, [UR9+0x34] ;  /* 0x00003409ff027984 */ /* 0x020ee20008000800 */
[----:B------:R-:W-:-:S05]  /*11c0*/  IMAD.MOV.U32 R3, RZ, RZ, 0x3f000000 ;  /* 0x3f000000ff037424 */ /* 0x000fca00078e00ff */
[----:B---3--:R-:W-:-:S05]  /*11d0*/  LOP3.LUT R2, R2, 0xff000000, R3, 0xb8, !PT ;  /* 0xff00000002027812 */ /* 0x008fca00078eb803 */
[----:B------:R3:W-:Y:S01]  /*11e0*/  STS [UR9+0x34], R2 ;  /* 0x00003402ff007988 */ /* 0x0007e20008000809 */
[----:B------:R-:W-:Y:S05]  /*11f0*/  @P3 BRA `(.L_x_41) ;  /* 0x00000000001c3947 */ /* 0x000fea0003800000 */
[----:B---3--:R-:W3:Y:S01]  /*1200*/  LDS R2, [UR9+0x38] ;  /* 0x00003809ff027984 */ /* 0x008ee20008000800 */
[----:B------:R-:W-:-:S05]  /*1210*/  IMAD.MOV.U32 R3, RZ, RZ, 0x7f ;  /* 0x0000007fff037424 */ /* 0x000fca00078e00ff */
[----:B---3--:R-:W-:-:S05]  /*1220*/  LOP3.LUT R2, R2, 0xff, R3, 0xb8, !PT ;  /* 0x000000ff02027812 */ /* 0x008fca00078eb803 */
[----:B------:R3:W-:Y:S02]  /*1230*/  STS [UR9+0x38], R2 ;  /* 0x00003802ff007988 */ /* 0x0007e40008000809 */
.L_x_40:
[----:B------:R-:W-:Y:S05]  /*1240*/  @P3 BREAK.RELIABLE B2 ;  /* 0x0000000000023942 */ /* 0x000fea0003800100 */
[----:B------:R-:W-:Y:S05]  /*1250*/  @P3 BRA `(.L_x_42) ;  /* 0x00000000000c3947 */ /* 0x000fea0003800000 */
[----:B------:R2:W-:Y:S02]  /*1260*/  STS [UR9+0x20], R5 ;  /* 0x00002005ff007988 */ /* 0x0005e40008000809 */
.L_x_41:
[----:B------:R-:W-:Y:S05]  /*1270*/  BSYNC.RELIABLE B2 ;  /* 0x0000000000027941 */ /* 0x000fea0003800100 */
.L_x_39:
[----:B------:R2:W-:Y:S02]  /*1280*/  @!P3 STS [UR9+0x24], R4 ;  /* 0x00002404ff00b988 */ /* 0x0005e40008000809 */
.L_x_42:
[----:B------:R-:W-:Y:S05]  /*1290*/  BSYNC.RECONVERGENT B3 ;  /* 0x0000000000037941 */ /* 0x000fea0003800200 */
.L_x_38:
[----:B------:R-:W-:Y:S05]  /*12a0*/  WARPSYNC.ALL ;  /* 0x0000000000007948 */ /* 0x000fea0003800000 */
[----:B------:R-:W-:Y:S01]  /*12b0*/  NOP ;  /* 0x0000000000007918 */ /* 0x000fe20000000000 */
[----:B------:R-:W-:Y:S04]  /*12c0*/  BSSY.RECONVERGENT B3, `(.L_x_43) ;  /* 0x000000e000037945 */ /* 0x000fe80003800200 */
[----:B------:R-:W-:Y:S05]  /*12d0*/  @P3 BRA `(.L_x_44) ;  /* 0x0000000000303947 */ /* 0x000fea0003800000 */
[----:B------:R-:W2:Y:S02]  /*12e0*/  LDS R3, [UR9+0x34] ;  /* 0x00003409ff037984 */ /* 0x000ea40008000800 */
[----:B--2---:R-:W2:Y:S02]  /*12f0*/  LDC.64 R4, c[0x0][0x3b8] ;  /* 0x0000ee00ff047b82 */ /* 0x004ea40000000a00 */
[----:B---3-5:R-:W3:Y:S01]  /*1300*/  LDS R2, [UR9+0x1c] ;  /* 0x00001c09ff027984 */ /* 0x028ee20008000800 */
[C---:B--2---:R-:W-:Y:S01]  /*1310*/  SHF.L.U64.HI R5, R4.reuse, 0x1, R5 ;  /* 0x0000000104057819 */ /* 0x044fe20000010205 */
[----:B------:R-:W-:-:S03]  /*1320*/  IMAD.SHL.U32 R4, R4, 0x2, RZ ;  /* 0x0000000204047824 */ /* 0x000fc600078e00ff */
[--C-:B------:R-:W-:Y:S02]  /*1330*/  SHF.R.U32.HI R7, RZ, 0x4, R5.reuse ;  /* 0x00000004ff077819 */ /* 0x100fe40000011605 */
[----:B------:R-:W-:-:S05]  /*1340*/  SHF.R.U64 R4, R4, 0x4, R5 ;  /* 0x0000000404047819 */ /* 0x000fca0000001205 */
[----:B------:R2:W-:Y:S01]  /*1350*/  STS [UR9+0xc], R4 ;  /* 0x00000c04ff007988 */ /* 0x0005e20008000809 */
[----:B------:R-:W-:Y:S02]  /*1360*/  LOP3.LUT R3, R3, 0x7, RZ, 0xb8, !PT ;  /* 0x0000000703037812 */ /* 0x000fe400078eb8ff */
[----:B---3--:R-:W-:-:S03]  /*1370*/  LOP3.LUT R2, R2, 0xf, R7, 0xb8, !PT ;  /* 0x0000000f02027812 */ /* 0x008fc600078eb807 */
[----:B------:R2:W-:Y:S04]  /*1380*/  STS [UR9+0x34], R3 ;  /* 0x00003403ff007988 */ /* 0x0005e80008000809 */
[----:B------:R2:W-:Y:S02]  /*1390*/  STS [UR9+0x1c], R2 ;  /* 0x00001c02ff007988 */ /* 0x0005e40008000809 */
.L_x_44:
[----:B------:R-:W-:Y:S05]  /*13a0*/  BSYNC.RECONVERGENT B3 ;  /* 0x0000000000037941 */ /* 0x000fea0003800200 */
.L_x_43:
[----:B------:R-:W-:Y:S04]  /*13b0*/  BSSY.RECONVERGENT B4, `(.L_x_45) ;  /* 0x000001a000047945 */ /* 0x000fe80003800200 */
[----:B------:R-:W-:Y:S04]  /*13c0*/  BSSY.RELIABLE B3, `(.L_x_46) ;  /* 0x0000015000037945 */ /* 0x000fe80003800100 */
[----:B------:R-:W-:Y:S05]  /*13d0*/  @P3 BRA `(.L_x_47) ;  /* 0x0000000000203947 */ /* 0x000fea0003800000 */
[----:B--23-5:R-:W2:Y:S02]  /*13e0*/  LDS R2, [UR9+0x34] ;  /* 0x00003409ff027984 */ /* 0x02cea40008000800 */
[----:B--2---:R-:W-:-:S05]  /*13f0*/  LOP3.LUT R2, R2, 0x38, RZ, 0xb8, !PT ;  /* 0x0000003802027812 */ /* 0x004fca00078eb8ff */
[----:B------:R2:W-:Y:S01]  /*1400*/  STS [UR9+0x34], R2 ;  /* 0x00003402ff007988 */ /* 0x0005e20008000809 */
[----:B------:R-:W-:Y:S05]  /*1410*/  @P3 BRA `(.L_x_48) ;  /* 0x0000000000203947 */ /* 0x000fea0003800000 */
[----:B--2---:R-:W2:Y:S01]  /*1420*/  LDS R2, [UR9+0x8] ;  /* 0x00000809ff027984 */ /* 0x004ea20008000800 */
[----:B------:R-:W-:-:S05]  /*1430*/  IMAD.MOV.U32 R3, RZ, RZ, 0x780 ;  /* 0x00000780ff037424 */ /* 0x000fca00078e00ff */
[----:B--2---:R-:W-:-:S05]  /*1440*/  LOP3.LUT R2, R2, 0x500, R3, 0xd8, !PT ;  /* 0x0000050002027812 */ /* 0x004fca00078ed803 */
[----:B------:R2:W-:Y:S02]  /*1450*/  STS [UR9+0x8], R2 ;  /* 0x00000802ff007988 */ /* 0x0005e40008000809 */
.L_x_47:
[----:B------:R-:W-:Y:S05]  /*1460*/  @P3 BRA `(.L_x_49) ;  /* 0x0000000000283947 */ /* 0x000fea0003800000 */
[----:B--23-5:R-:W2:Y:S02]  /*1470*/  LDS R2, [UR9+0x8] ;  /* 0x00000809ff027984 */ /* 0x02cea40008000800 */
[----:B--2---:R-:W-:-:S05]  /*1480*/  LOP3.LUT R2, R2, 0x1800, RZ, 0xb8, !PT ;  /* 0x0000180002027812 */ /* 0x004fca00078eb8ff */
[----:B------:R3:W-:Y:S02]  /*1490*/  STS [UR9+0x8], R2 ;  /* 0x00000802ff007988 */ /* 0x0007e40008000809 */
.L_x_48:
[----:B------:R-:W-:Y:S05]  /*14a0*/  @P3 BREAK.RELIABLE B3 ;  /* 0x0000000000033942 */ /* 0x000fea0003800100 */
[----:B------:R-:W-:Y:S05]  /*14b0*/  @P3 BRA `(.L_x_50) ;  /* 0x0000000000243947 */ /* 0x000fea0003800000 */
[----:B--23--:R-:W2:Y:S01]  /*14c0*/  LDS R2, [UR9+0x8] ;  /* 0x00000809ff027984 */ /* 0x00cea20008000800 */
[----:B------:R-:W-:-:S05]  /*14d0*/  IMAD.MOV.U32 R3, RZ, RZ, 0x6000 ;  /* 0x00006000ff037424 */ /* 0x000fca00078e00ff */
[----:B--2---:R-:W-:-:S04]  /*14e0*/  LOP3.LUT R2, R2, 0x6000, R3, 0xd8, !PT ;  /* 0x0000600002027812 */ /* 0x004fc800078ed803 */
[----:B------:R-:W-:-:S05]  /*14f0*/  LOP3.LUT R2, R2, 0x400000, RZ, 0xb8, !PT ;  /* 0x0040000002027812 */ /* 0x000fca00078eb8ff */
[----:B------:R2:W-:Y:S02]  /*1500*/  STS [UR9+0x8], R2 ;  /* 0x00000802ff007988 */ /* 0x0005e40008000809 */
.L_x_49:
[----:B------:R-:W-:Y:S05]  /*1510*/  BSYNC.RELIABLE B3 ;  /* 0x0000000000037941 */ /* 0x000fea0003800100 */
.L_x_46:
[----:B--23-5:R-:W2:Y:S02]  /*1520*/  @!P3 LDS R2, [UR9+0x8] ;  /* 0x00000809ff02b984 */ /* 0x02cea40008000800 */
[----:B--2---:R-:W-:-:S05]  /*1530*/  @!P3 LOP3.LUT R2, R2, 0x8000, RZ, 0xb8, !PT ;  /* 0x000080000202b812 */ /* 0x004fca00078eb8ff */
[----:B------:R5:W-:Y:S02]  /*1540*/  @!P3 STS [UR9+0x8], R2 ;  /* 0x00000802ff00b988 */ /* 0x000be40008000809 */
.L_x_50:
[----:B------:R-:W-:Y:S05]  /*1550*/  BSYNC.RECONVERGENT B4 ;  /* 0x0000000000047941 */ /* 0x000fea0003800200 */
.L_x_45:
[----:B------:R-:W-:Y:S05]  /*1560*/  WARPSYNC.ALL ;  /* 0x0000000000007948 */ /* 0x000fea0003800000 */
[----:B------:R-:W-:Y:S01]  /*1570*/  NOP ;  /* 0x0000000000007918 */ /* 0x000fe20000000000 */
[----:B------:R-:W-:-:S04]  /*1580*/  UIADD3 UR4, UPT, UPT, UR4, 0x100, URZ ;  /* 0x0000010004047890 */ /* 0x000fc8000fffe0ff */
[----:B------:R-:W-:-:S04]  /*1590*/  UIADD3 UR10, UP0, UPT, UR4, UR10, URZ ;  /* 0x0000000a040a7290 */ /* 0x000fc8000ff1e0ff */
[----:B------:R-:W-:Y:S01]  /*15a0*/  ULEA.HI.X.SX32 UR11, UR4, UR11, 0x1, UP0 ;  /* 0x0000000b040b7291 */ /* 0x000fe200080f0eff */
[----:B------:R-:W-:Y:S11]  /*15b0*/  @P0 BRA `(.L_x_51) ;  /* 0x0000000000300947 */ /* 0x000ff60003800000 */
[----:B--23-5:R-:W2:Y:S01]  /*15c0*/  S2R R2, SR_LANEID ;  /* 0x0000000000027919 */ /* 0x02cea20000000000 */
[----:B------:R-:W-:Y:S05]  /*15d0*/  WARPSYNC.ALL ;  /* 0x0000000000007948 */ /* 0x000fea0003800000 */
[----:B------:R-:W-:Y:S01]  /*15e0*/  NOP ;  /* 0x0000000000007918 */ /* 0x000fe20000000000 */
[----:B--2---:R-:W-:-:S05]  /*15f0*/  IMAD.SHL.U32 R4, R2, 0x4, RZ ;  /* 0x0000000402047824 */ /* 0x004fca00078e00ff */
[----:B------:R-:W2:Y:S01]  /*1600*/  LDS R5, [R4+UR9] ;  /* 0x0000000904057984 */ /* 0x000ea20008000800 */
[----:B------:R-:W-:-:S05]  /*1610*/  IADD3 R2, P1, PT, R4, UR10, RZ ;  /* 0x0000000a04027c10 */ /* 0x000fca000ff3e0ff */
[----:B------:R-:W-:-:S05]  /*1620*/  IMAD.X R3, RZ, RZ, UR11, P1 ;  /* 0x0000000bff037e24 */ /* 0x000fca00088e06ff */
[----:B--2---:R2:W3:Y:S01]  /*1630*/  ATOMG.E.EXCH.STRONG.GPU PT, RZ, [R2], R5 ;  /* 0x0000000502ff73a8 */ /* 0x0044e200041ee100 */
[----:B------:R-:W-:-:S04]  /*1640*/  DEPBAR {5,4,3,2,1,0} ;  /* 0x0000003f0000791a */ /* 0x000fc80000000000 */
[----:B------:R-:W5:Y:S02]  /*1650*/  CCTL.E.C.LDCU.IV.DEEP [UR10] ;  /* 0x000000000a007540 */ /* 0x000f640009c08000 */
[----:B-----5:R2:W-:Y:S01]  /*1660*/  UTMACCTL.IV [UR10] ;  /* 0x000000000a0079b9 */ /* 0x0205e20008000000 */
[----:B------:R-:W-:Y:S01]  /*1670*/  NOP ;  /* 0x0000000000007918 */ /* 0x000fe20000000000 */
.L_x_51:
[----:B------:R-:W-:Y:S05]  /*1680*/  @P0 BRA `(.L_x_52) ;  /* 0x00000000000c0947 */ /* 0x000fea0003800000 */
[----:B------:R0:W-:Y:S01]  /*1690*/  UTMACMDFLUSH ;  /* 0x00000000000079b7 */ /* 0x0001e20000000000 */
[----:B------:R-:W-:Y:S05]  /*16a0*/  @P0 BRA `(.L_x_52) ;  /* 0x0000000000040947 */ /* 0x000fea0003800000 */
[----:B------:R-:W-:-:S04]  /*16b0*/  DEPBAR.LE SB0, 0x0 ;  /* 0x000080000000791a */ /* 0x000fc80000000000 */
.L_x_52:
[----:B------:R-:W-:Y:S05]  /*16c0*/  WARPSYNC.ALL ;  /* 0x0000000000007948 */ /* 0x000fea0003800000 */
[----:B------:R-:W-:Y:S01]  /*16d0*/  NOP ;  /* 0x0000000000007918 */ /* 0x000fe20000000000 */
[----:B---3--:R-:W-:Y:S01]  /*16e0*/  BAR.SYNC.DEFER_BLOCKING 0x0 ;  /* 0x0000000000007b1d */ /* 0x008fe20000010000 */
[----:B--2--5:R-:W-:Y:S01]  /*16f0*/  SHF.R.U32.HI R2, RZ, 0x5, R0 ;  /* 0x00000005ff027819 */ /* 0x024fe20000011600 */
[----:B------:R-:W-:-:S03]  /*1700*/  USHF.L.U32 UR12, UR15, 0x7, URZ ;  /* 0x000000070f0c7899 */ /* 0x000fc600080006ff */
[----:B------:R-:W-:Y:S01]  /*1710*/  R2UR UR13, R2 ;  /* 0x00000000020d72ca */ /* 0x000fe200000e0000 */
[----:B------:R-:W-:Y:S01]  /*1720*/  VOTEU.ALL UP0, P3 ;  /* 0x0000000000ff7886 */ /* 0x000fe20001800000 */
[----:B------:R-:W-:Y:S01]  /*1730*/  UMOV UR4, 0x1 ;  /* 0x0000000100047882 */ /* 0x000fe20000000000 */
[----:B------:R-:W-:Y:S01]  /*1740*/  VOTEU.ALL UP1, P3 ;  /* 0x0000000000ff7886 */ /* 0x000fe20001820000 */
[----:B------:R-:W-:Y:S02]  /*1750*/  BSSY.RECONVERGENT B4, `(.L_x_53) ;  /* 0x0000018000047945 */ /* 0x000fe40003800200 */
[----:B------:R-:W-:-:S04]  /*1760*/  @!UP0 UIADD3 UR18, UPT, UPT, -UR4, 0x100000, URZ ;  /* 0x0010000004128890 */ /* 0x000fc8000fffe1ff */
[----:B------:R-:W-:Y:S02]  /*1770*/  @!UP0 USHF.L.U32 UR19, UR18, 0xb, URZ ;  /* 0x0000000b12138899 */ /* 0x000fe400080006ff */
[----:B------:R-:W-:Y:S02]  /*1780*/  @!UP0 USHF.L.U32 UR18, UR18, 0x1, URZ ;  /* 0x0000000112128899 */ /* 0x000fe400080006ff */
[----:B------:R-:W-:-:S04]  /*1790*/  @!UP0 UIADD3 UR4, UPT, UPT, -UR4, 0x100000, URZ ;  /* 0x0010000004048890 */ /* 0x000fc8000fffe1ff */
[----:B------:R-:W-:Y:S02]  /*17a0*/  @!UP0 USHF.L.U32 UR5, UR4, 0xb, URZ ;  /* 0x0000000b04058899 */ /* 0x000fe400080006ff */
[----:B------:R-:W-:Y:S01]  /*17b0*/  @!UP0 USHF.L.U32 UR4, UR4, 0x1, URZ ;  /* 0x0000000104048899 */ /* 0x000fe200080006ff */
[----:B------:R-:W-:Y:S01]  /*17c0*/  VOTEU.ALL UP0, P3 ;  /* 0x0000000000ff7886 */ /* 0x000fe20001800000 */
[----:B------:R-:W2:Y:S04]  /*17d0*/  FENCE.VIEW.ASYNC.S ;  /* 0x00000000000073c6 */ /* 0x000ea80000000000 */
[----:B--2---:R2:W3:Y:S06]  /*17e0*/  @!UP0 SYNCS.EXCH.64 URZ, [UR9+0x30000], UR18 ;  /* 0x0300001209ff85b2 */ /* 0x0044ec0008000100 */
[----:B------:R2:W3:Y:S02]  /*17f0*/  @!UP1 SYNCS.EXCH.64 URZ, [UR9+0x30020], UR4 ;  /* 0x0300200409ff95b2 */ /* 0x0004e40008000100 */
[----:B---3--:R-:W-:Y:S06]  /*1800*/  BAR.SYNC.DEFER_BLOCKING 0x0 ;  /* 0x0000000000007b1d */ /* 0x008fec0000010000 */
[----:B------:R-:W-:Y:S05]  /*1810*/  @P3 BRA `(.L_x_54) ;  /* 0x00000000002c3947 */ /* 0x000fea0003800000 */
[----:B--2---:R-:W-:Y:S02]  /*1820*/  UMOV UR4, 0x1 ;  /* 0x0000000100047882 */ /* 0x004fe40000000000 */
[----:B------:R-:W-:-:S04]  /*1830*/  UIADD3 UR18, UPT, UPT, -UR4, 0x100000, URZ ;  /* 0x0010000004127890 */ /* 0x000fc8000fffe1ff */
[----:B------:R-:W-:Y:S02]  /*1840*/  USHF.L.U32 UR19, UR18, 0xb, URZ ;  /* 0x0000000b12137899 */ /* 0x000fe400080006ff */
[----:B------:R-:W-:Y:S02]  /*1850*/  USHF.L.U32 UR18, UR18, 0x1, URZ ;  /* 0x0000000112127899 */ /* 0x000fe400080006ff */
[----:B------:R-:W-:-:S04]  /*1860*/  UIADD3 UR4, UPT, UPT, -UR4, 0x100000, URZ ;  /* 0x0010000004047890 */ /* 0x000fc8000fffe1ff */
[----:B------:R-:W-:Y:S02]  /*1870*/  USHF.L.U32 UR5, UR4, 0xb, URZ ;  /* 0x0000000b04057899 */ /* 0x000fe400080006ff */
[----:B------:R-:W-:Y:S01]  /*1880*/  USHF.L.U32 UR4, UR4, 0x1, URZ ;  /* 0x0000000104047899 */ /* 0x000fe200080006ff */
[----:B------:R-:W2:Y:S03]  /*1890*/  FENCE.VIEW.ASYNC.S ;  /* 0x00000000000073c6 */ /* 0x000ea60000000000 */
[----:B--2---:R3:W5:Y:S08]  /*18a0*/  SYNCS.EXCH.64 URZ, [UR9+0x30008], UR18 ;  /* 0x0300081209ff75b2 */ /* 0x0047700008000100 */
[----:B------:R3:W2:Y:S02]  /*18b0*/  SYNCS.EXCH.64 URZ, [UR9+0x30028], UR4 ;  /* 0x0300280409ff75b2 */ /* 0x0006a40008000100 */
[----:B---3--:R-:W-:Y:S01]  /*18c0*/  NOP ;  /* 0x0000000000007918 */ /* 0x008fe20000000000 */
.L_x_54:
[----:B--2---:R-:W-:Y:S05]  /*18d0*/  BSYNC.RECONVERGENT B4 ;  /* 0x0000000000047941 */ /* 0x004fea0003800200 */
.L_x_53:
[----:B-----5:R-:W-:Y:S01]  /*18e0*/  BAR.SYNC.DEFER_BLOCKING 0x0 ;  /* 0x0000000000007b1d */ /* 0x020fe20000010000 */
[----:B------:R-:W-:Y:S01]  /*18f0*/  UIADD3 UR14, UPT, UPT, UR9, 0x30020, URZ ;  /* 0x00030020090e7890 */ /* 0x000fe2000fffe0ff */
[----:B------:R-:W-:Y:S01]  /*1900*/  ISETP.GE.AND P0, PT, R10, 0x1, PT ;  /* 0x000000010a00780c */ /* 0x000fe20003f06270 */
[----:B------:R-:W-:-:S03]  /*1910*/  USHF.L.U32 UR27, UR16, 0x7, URZ ;  /* 0x00000007101b7899 */ /* 0x000fc600080006ff */
[----:B------:R-:W-:Y:S04]  /*1920*/  BSSY.RECONVERGENT B4, `(.L_x_55) ;  /* 0x000000d000047945 */ /* 0x000fe80003800200 */
[----:B------:R-:W-:Y:S05]  /*1930*/  @P3 BRA `(.L_x_56) ;  /* 0x00000000002c3947 */ /* 0x000fea0003800000 */
[----:B------:R-:W-:Y:S02]  /*1940*/  UMOV UR4, 0x1 ;  /* 0x0000000100047882 */ /* 0x000fe40000000000 */
[----:B------:R-:W-:-:S04]  /*1950*/  UIADD3 UR18, UPT, UPT, -UR4, 0x100000, URZ ;  /* 0x0010000004127890 */ /* 0x000fc8000fffe1ff */
[----:B------:R-:W-:Y:S02]  /*1960*/  USHF.L.U32 UR19, UR18, 0xb, URZ ;  /* 0x0000000b12137899 */ /* 0x000fe400080006ff */
[----:B------:R-:W-:Y:S02]  /*1970*/  USHF.L.U32 UR18, UR18, 0x1, URZ ;  /* 0x0000000112127899 */ /* 0x000fe400080006ff */
[----:B------:R-:W-:-:S04]  /*1980*/  UIADD3 UR4, UPT, UPT, -UR4, 0x100000, URZ ;  /* 0x0010000004047890 */ /* 0x000fc8000fffe1ff */
[----:B------:R-:W-:Y:S02]  /*1990*/  USHF.L.U32 UR5, UR4, 0xb, URZ ;  /* 0x0000000b04057899 */ /* 0x000fe400080006ff */
[----:B------:R-:W-:Y:S01]  /*19a0*/  USHF.L.U32 UR4, UR4, 0x1, URZ ;  /* 0x0000000104047899 */ /* 0x000fe200080006ff */
[----:B------:R-:W2:Y:S03]  /*19b0*/  FENCE.VIEW.ASYNC.S ;  /* 0x00000000000073c6 */ /* 0x000ea60000000000 */
[----:B--2---:R2:W3:Y:S08]  /*19c0*/  SYNCS.EXCH.64 URZ, [UR9+0x30010], UR18 ;  /* 0x0300101209ff75b2 */ /* 0x0044f00008000100 */
[----:B------:R2:W5:Y:S01]  /*19d0*/  SYNCS.EXCH.64 URZ, [UR9+0x30030], UR4 ;  /* 0x0300300409ff75b2 */ /* 0x0005620008000100 */
[----:B------:R-:W-:Y:S01]  /*19e0*/  NOP ;  /* 0x0000000000007918 */ /* 0x000fe20000000000 */
.L_x_56:
[----:B--2---:R-:W-:Y:S05]  /*19f0*/  BSYNC.RECONVERGENT B4 ;  /* 0x0000000000047941 */ /* 0x004fea0003800200 */
.L_x_55:
[----:B------:R-:W-:Y:S05]  /*1a00*/  @!P0 BRA `(.L_x_57) ;  /* 0x0000000c00508947 */ /* 0x000fea0003800000 */
[----:B---3-5:R-:W-:Y:S01]  /*1a10*/  BAR.SYNC.DEFER_BLOCKING 0x0 ;  /* 0x0000000000007b1d */ /* 0x028fe20000010000 */
[----:B------:R-:W-:Y:S01]  /*1a20*/  @!P3 IMAD.MOV.U32 R2, RZ, RZ, 0x10000 ;  /* 0x00010000ff02b424 */ /* 0x000fe200078e00ff */
[----:B------:R-:W-:Y:S01]  /*1a30*/  ELECT P1, URZ, PT ;  /* 0x0000000000ff782f */ /* 0x000fe20003820000 */
[----:B------:R-:W-:-:S03]  /*1a40*/  ULOP3.LUT UR4, UR13, 0x1, URZ, 0xc0, !UPT ;  /* 0x000000010d047892 */ /* 0x000fc6000f8ec0ff */
[C---:B------:R-:W-:Y:S02]  /*1a50*/  ISETP.LT.U32.AND P1, PT, R68.reuse, 0x40, P1 ;  /* 0x000000404400780c */ /* 0x040fe40000f21070 */
[----:B------:R-:W-:Y:S01]  /*1a60*/  ELECT P0, URZ, PT ;  /* 0x0000000000ff782f */ /* 0x000fe20003800000 */
[----:B------:R-:W-:Y:S02]  /*1a70*/  USHF.L.U32 UR26, UR4, 0x6, URZ ;  /* 0x00000006041a7899 */ /* 0x000fe400080006ff */
[----:B------:R-:W-:Y:S01]  /*1a80*/  ULEA UR24, UR4, UR9, 0xe ;  /* 0x0000000904187291 */ /* 0x000fe2000f8e70ff */
[----:B------:R-:W-:Y:S01]  /*1a90*/  ISETP.LT.U32.AND P0, PT, R68, 0x40, P0 ;  /* 0x000000404400780c */ /* 0x000fe20000701070 */
[----:B------:R-:W-:-:S06]  /*1aa0*/  ULEA UR18, UR15, UR26, 0x7 ;  /* 0x0000001a0f127291 */ /* 0x000fcc000f8e38ff */
[----:B------:R-:W-:Y:S01]  /*1ab0*/  VOTEU.ANY UP0, P1 ;  /* 0x0000000000ff7886 */ /* 0x000fe20000800100 */
[----:B------:R2:W-:Y:S01]  /*1ac0*/  @!P3 SYNCS.ARRIVE.TRANS64 RZ, [UR9+0x30000], R2 ;  /* 0x03000002ffffb9a7 */ /* 0x0005e20008000009 */
[----:B------:R3:W-:Y:S06]  /*1ad0*/  MEMBAR.ALL.CTA ;  /* 0x0000000000007992 */ /* 0x0007ec0000008000 */
[----:B---3--:R-:W3:Y:S01]  /*1ae0*/  FENCE.VIEW.ASYNC.S ;  /* 0x00000000000073c6 */ /* 0x008ee20000000000 */
[----:B------:R-:W-:Y:S01]  /*1af0*/  @UP0 UIADD3 UR25, UPT, UPT, UR9, 0x30000, URZ ;  /* 0x0003000009190890 */ /* 0x000fe2000fffe0ff */
[----:B---3--:R-:W-:Y:S01]  /*1b00*/  VOTEU.ANY UP0, P1 ;  /* 0x0000000000ff7886 */ /* 0x008fe20000800100 */
[----:B------:R-:W-:Y:S01]  /*1b10*/  VOTEU.ANY UP1, P0 ;  /* 0x0000000000ff7886 */ /* 0x000fe20000020100 */
[----:B------:R-:W-:-:S04]  /*1b20*/  VOTEU.ANY UP2, P0 ;  /* 0x0000000000ff7886 */ /* 0x000fc80000040100 */
[----:B------:R-:W-:Y:S02]  /*1b30*/  @UP1 UIADD3 UR17, UPT, UPT, UR9, 0x30000, URZ ;  /* 0x0003000009111890 */ /* 0x000fe4000fffe0ff */
[----:B------:R-:W-:Y:S01]  /*1b40*/  @UP1 UIADD3 UR16, UPT, UPT, UR24, 0x18000, URZ ;  /* 0x0001800018101890 */ /* 0x000fe2000fffe0ff */
[----:B------:R-:W-:Y:S01]  /*1b50*/  @UP1 UMOV UR19, URZ ;  /* 0x000000ff00131c82 */ /* 0x000fe20008000000 */
[----:B------:R-:W-:Y:S06]  /*1b60*/  BAR.SYNC.DEFER_BLOCKING 0x0 ;  /* 0x0000000000007b1d */ /* 0x000fec0000010000 */
[----:B------:R2:W-:Y:S01]  /*1b70*/  @UP0 UTMALDG.2D [UR24], [UR6] ;  /* 0x00000018060005b4 */ /* 0x0005e20008008000 */
[----:B------:R-:W-:Y:S01]  /*1b80*/  UISETP.NE.U32.AND UP0, UPT, UR13, URZ, UPT ;  /* 0x000000ff0d00728c */ /* 0x000fe2000bf05070 */
[----:B------:R-:W-:Y:S06]  /*1b90*/  BAR.SYNC.DEFER_BLOCKING 0x0 ;  /* 0x0000000000007b1d */ /* 0x000fec0000010000 */
[----:B------:R2:W-:Y:S02]  /*1ba0*/  @UP2 UTMALDG.2D [UR16], [UR44] ;  /* 0x000000102c0025b4 */ /* 0x0005e40008008000 */
[----:B------:R-:W-:Y:S06]  /*1bb0*/  BAR.SYNC.DEFER_BLOCKING 0x0 ;  /* 0x0000000000007b1d */ /* 0x000fec0000010000 */
[----:B------:R-:W3:Y:S02]  /*1bc0*/  SYNCS.PHASECHK.TRANS64.TRYWAIT P0, [UR9+0x30000], RZ ;  /* 0x030000ffff0075a7 */ /* 0x000ee40008001109 */
[----:B--23--:R-:W-:Y:S05]  /*1bd0*/  @!P0 BRA `(.L_x_58) ;  /* 0x0000001000f88947 */ /* 0x00cfea0003800000 */
.L_x_74:
[----:B------:R-:W-:Y:S05]  /*1be0*/  BRA.U UP0, `(.L_x_59) ;  /* 0x0000000100cc7547 */ /* 0x000fea000b800000 */
[----:B------:R-:W-:Y:S02]  /*1bf0*/  USHF.R.U32.HI UR16, URZ, 0x4, UR9 ;  /* 0x00000004ff107899 */ /* 0x000fe40008011609 */
[----:B------:R-:W-:Y:S02]  /*1c00*/  UIADD3 UR15, UPT, UPT, UR9, 0x18000, URZ ;  /* 0x00018000090f7890 */ /* 0x000fe4000fffe0ff */
[----:B------:R-:W-:Y:S02]  /*1c10*/  USGXT.U32 UR16, UR16, 0xe ;  /* 0x0000000e1010789a */ /* 0x000fe40008000000 */
[----:B------:R-:W-:Y:S02]  /*1c20*/  USHF.R.U32.HI UR15, URZ, 0x4, UR15 ;  /* 0x00000004ff0f7899 */ /* 0x000fe4000801160f */
[----:B------:R-:W-:Y:S02]  /*1c30*/  UIADD3 UR24, UP0, UPT, UR16, 0x2, URZ ;  /* 0x0000000210187890 */ /* 0x000fe4000ff1e0ff */
[----:B------:R-:W-:Y:S01]  /*1c40*/  USGXT.U32 UR15, UR15, 0xe ;  /* 0x0000000e0f0f789a */ /* 0x000fe20008000000 */
[----:B------:R-:W-:Y:S01]  /*1c50*/  UMOV UR4, URZ ;  /* 0x000000ff00047c82 */ /* 0x000fe20008000000 */
[----:B------:R-:W-:Y:S01]  /*1c60*/  UMOV UR5, URZ ;  /* 0x000000ff00057c82 */ /* 0x000fe20008000000 */
[----:B------:R-:W-:-:S02]  /*1c70*/  UIADD3.X UR25, UPT, UPT, UR4, 0x40004040, URZ, UP0, !UPT ;  /* 0x4000404004197890 */ /* 0x000fc400087fe4ff */
[----:B------:R-:W-:Y:S02]  /*1c80*/  UIADD3 UR56, UP0, UPT, UR15, 0x4000080, URZ ;  /* 0x040000800f387890 */ /* 0x000fe4000ff1e0ff */
[----:B------:R-:W-:Y:S02]  /*1c90*/  ULOP3.LUT UR4, UR15, 0x4000000, URZ, 0xfc, !UPT ;  /* 0x040000000f047892 */ /* 0x000fe4000f8efcff */
[----:B------:R-:W-:Y:S02]  /*1ca0*/  UIADD3.X UR57, UPT, UPT, UR5, 0x40004040, URZ, UP0, !UPT ;  /* 0x4000404005397890 */ /* 0x000fe400087fe4ff */
[----:B------:R-:W-:Y:S02]  /*1cb0*/  UIADD3.64 UR30, UPT, UPT, UR24, 0x2, URZ ;  /* 0x00000002181e7897 */ /* 0x000fe4000fffe0ff */
[----:B------:R-:W-:Y:S02]  /*1cc0*/  UIADD3.64 UR32, UPT, UPT, UR56, 0x80, URZ ;  /* 0x0000008038207897 */ /* 0x000fe4000fffe0ff */
[----:B------:R-:W-:-:S02]  /*1cd0*/  UIADD3.64 UR34, UPT, UPT, UR24, 0x4, URZ ;  /* 0x0000000418227897 */ /* 0x000fc4000fffe0ff */
[----:B------:R-:W-:Y:S02]  /*1ce0*/  UIADD3.64 UR36, UPT, UPT, UR56, 0x100, URZ ;  /* 0x0000010038247897 */ /* 0x000fe4000fffe0ff */
[----:B------:R-:W-:Y:S02]  /*1cf0*/  UIADD3.64 UR38, UPT, UPT, UR24, 0x3fe, URZ ;  /* 0x000003fe18267897 */ /* 0x000fe4000fffe0ff */
[----:B------:R-:W-:Y:S02]  /*1d00*/  UIADD3.64 UR40, UPT, UPT, UR56, 0x180, URZ ;  /* 0x0000018038287897 */ /* 0x000fe4000fffe0ff */
[----:B------:R-:W-:Y:S02]  /*1d10*/  UIADD3.64 UR42, UPT, UPT, UR24, 0x400, URZ ;  /* 0x00000400182a7897 */ /* 0x000fe4000fffe0ff */
[----:B------:R-:W-:Y:S02]  /*1d20*/  UIADD3.64 UR46, UPT, UPT, UR56, 0x200, URZ ;  /* 0x00000200382e7897 */ /* 0x000fe4000fffe0ff */
[----:B------:R-:W-:-:S02]  /*1d30*/  UIADD3.64 UR48, UPT, UPT, UR24, 0x402, URZ ;  /* 0x0000040218307897 */ /* 0x000fc4000fffe0ff */
[----:B------:R-:W-:Y:S01]  /*1d40*/  UIADD3.64 UR50, UPT, UPT, UR56, 0x280, URZ ;  /* 0x0000028038327897 */ /* 0x000fe2000fffe0ff */
[----:B------:R-:W-:Y:S01]  /*1d50*/  UMOV UR20, 0x0 ;  /* 0x0000000000147882 */ /* 0x000fe20000000000 */
[----:B------:R-:W-:Y:S01]  /*1d60*/  UMOV UR21, 0x8210490 ;  /* 0x0821049000157882 */ /* 0x000fe20000000000 */
[----:B------:R-:W-:Y:S01]  /*1d70*/  UIADD3.64 UR52, UPT, UPT, UR24, 0x404, URZ ;  /* 0x0000040418347897 */ /* 0x000fe2000fffe0ff */
[----:B------:R-:W-:Y:S01]  /*1d80*/  UMOV UR17, 0x40004040 ;  /* 0x4000404000117882 */ /* 0x000fe20000000000 */
[----:B------:R-:W-:Y:S01]  /*1d90*/  UIADD3.64 UR54, UPT, UPT, UR56, 0x300, URZ ;  /* 0x0000030038367897 */ /* 0x000fe2000fffe0ff */
[----:B------:R-:W-:Y:S01]  /*1da0*/  UMOV UR5, 0x40004040 ;  /* 0x4000404000057882 */ /* 0x000fe20000000000 */
[----:B------:R-:W-:Y:S01]  /*1db0*/  UMOV UR18, 0x0 ;  /* 0x0000000000127882 */ /* 0x000fe20000000000 */
[----:B------:R-:W-:Y:S01]  /*1dc0*/  UMOV UR19, 0x8210490 ;  /* 0x0821049000137882 */ /* 0x000fe20000000000 */
[----:B------:R-:W-:Y:S01]  /*1dd0*/  UMOV UR22, 0x0 ;  /* 0x0000000000167882 */ /* 0x000fe20000000000 */
[----:B------:R-:W-:Y:S01]  /*1de0*/  UMOV UR23, 0x8210490 ;  /* 0x0821049000177882 */ /* 0x000fe20000000000 */
[----:B------:R2:W-:Y:S01]  /*1df0*/  UTCHMMA gdesc[UR16], gdesc[UR4], tmem[UR8], tmem[UR20], idesc[UR21], !UPT ;  /* 0x00ff1404100075ea */ /* 0x0005e2000f800008 */
[----:B------:R-:W-:Y:S01]  /*1e00*/  UMOV UR28, 0x0 ;  /* 0x00000000001c7882 */ /* 0x000fe20000000000 */
[----:B------:R-:W-:Y:S01]  /*1e10*/  UMOV UR29, 0x8210490 ;  /* 0x08210490001d7882 */ /* 0x000fe20000000000 */
[----:B------:R2:W-:Y:S01]  /*1e20*/  UTCHMMA gdesc[UR24], gdesc[UR56], tmem[UR8], tmem[UR18], idesc[UR19], UPT ;  /* 0x00ff1238180075ea */ /* 0x0005e2000b800008 */
        /* <DEDUP_REMOVED lines=12> */
[----:B------:R2:W-:Y:S01]  /*1ef0*/  UTCHMMA gdesc[UR48], gdesc[UR50], tmem[UR8], tmem[UR62], idesc[UR63], UPT ;  /* 0x00ff3e32300075ea */ /* 0x0005e2000b800008 */
[----:B------:R2:W-:Y:S01]  /*1f00*/  UTCHMMA gdesc[UR52], gdesc[UR54], tmem[UR8], tmem[UR64], idesc[UR65], UPT ;  /* 0x00ff4036340075ea */ /* 0x0005e2000b800008 */
[----:B------:R-:W-:Y:S01]  /*1f10*/  NOP ;  /* 0x0000000000007918 */ /* 0x000fe20000000000 */
.L_x_59:
[----:B------:R-:W-:Y:S01]  /*1f20*/  ELECT P0, URZ, PT ;  /* 0x0000000000ff782f */ /* 0x000fe20003800000 */
[----:B--2---:R-:W-:Y:S01]  /*1f30*/  UMOV UR4, UR14 ;  /* 0x0000000e00047c82 */ /* 0x004fe20008000000 */
[----:B------:R-:W-:Y:S02]  /*1f40*/  UMOV UR5, URZ ;  /* 0x000000ff00057c82 */ /* 0x000fe40008000000 */
[----:B------:R-:W-:-:S13]  /*1f50*/  ISETP.LT.U32.AND P0, PT, R68, 0x20, P0 ;  /* 0x000000204400780c */ /* 0x000fda0000701070 */
[----:B------:R-:W-:Y:S01]  /*1f60*/  VOTEU.ANY UP0, P0 ;  /* 0x0000000000ff7886 */ /* 0x000fe20000000100 */
[----:B------:R-:W-:Y:S01]  /*1f70*/  VOTEU.ANY UP1, P0 ;  /* 0x0000000000ff7886 */ /* 0x000fe20000020100 */
[----:B------:R-:W-:-:S03]  /*1f80*/  ISETP.GE.U32.AND P0, PT, R10, 0x81, PT ;  /* 0x000000810a00780c */ /* 0x000fc60003f06070 */
[----:B------:R-:W-:Y:S02]  /*1f90*/  @UP0 UMOV UR4, UR4 ;  /* 0x0000000400040c82 */ /* 0x000fe40008000000 */
[----:B------:R2:W-:Y:S01]  /*1fa0*/  @UP1 UTCBAR [UR4], URZ ;  /* 0x000000ff040013e9 */ /* 0x0005e200080000ff */
[----:B------:R-:W-:Y:S06]  /*1fb0*/  BAR.SYNC.DEFER_BLOCKING 0x0 ;  /* 0x0000000000007b1d */ /* 0x000fec0000010000 */
[----:B------:R-:W3:Y:S02]  /*1fc0*/  SYNCS.PHASECHK.TRANS64.TRYWAIT P1, [UR9+0x30020], RZ ;  /* 0x030020ffff0075a7 */ /* 0x000ee40008021109 */
[----:B--23--:R-:W-:Y:S05]  /*1fd0*/  @!P1 BRA `(.L_x_60) ;  /* 0x0000001000049947 */ /* 0x00cfea0003800000 */
.L_x_75:
[----:B------:R-:W-:Y:S01]  /*1fe0*/  IMAD.MOV.U32 R2, RZ, RZ, RZ ;  /* 0x000000ffff027224 */ /* 0x000fe200078e00ff */
[----:B------:R-:W-:Y:S06]  /*1ff0*/  @!P0 BRA `(.L_x_57) ;  /* 0x0000000400d48947 */ /* 0x000fec0003800000 */
[----:B------:R-:W2:Y:S01]  /*2000*/  LDCU UR21, c[0x0][0x3a0] ;  /* 0x00007400ff1577ac */ /* 0x000ea20008000800 */
[----:B------:R-:W-:Y:S01]  /*2010*/  UMOV UR20, 0x1 ;  /* 0x0000000100147882 */ /* 0x000fe20000000000 */
[----:B------:R-:W-:-:S05]  /*2020*/  UMOV UR31, 0x80 ;  /* 0x00000080001f7882 */ /* 0x000fca0000000000 */
.L_x_64:
[----:B------:R-:W-:Y:S01]  /*2030*/  BAR.SYNC.DEFER_BLOCKING 0x0 ;  /* 0x0000000000007b1d */ /* 0x000fe20000010000 */
[----:B------:R-:W-:Y:S01]  /*2040*/  ULEA UR50, UR20, UR9, 0x3 ;  /* 0x0000000914327291 */ /* 0x000fe2000f8e18ff */
[----:B------:R-:W-:Y:S01]  /*2050*/  @!P3 IMAD.MOV.U32 R3, RZ, RZ, 0x10000 ;  /* 0x00010000ff03b424 */ /* 0x000fe200078e00ff */
[----:B------:R-:W-:Y:S01]  /*2060*/  ELECT P1, URZ, PT ;  /* 0x0000000000ff782f */ /* 0x000fe20003820000 */
[----:B------:R-:W-:-:S03]  /*2070*/  ULEA UR4, UR20, UR9, 0xf ;  /* 0x0000000914047291 */ /* 0x000fc6000f8e78ff */
[----:B------:R-:W-:Y:S01]  /*2080*/  ISETP.LT.U32.AND P1, PT, R68, 0x40, P1 ;  /* 0x000000404400780c */ /* 0x000fe20000f21070 */
[----:B------:R-:W-:Y:S01]  /*2090*/  ULOP3.LUT UR30, UR13, 0x1, URZ, 0xc0, !UPT ;  /* 0x000000010d1e7892 */ /* 0x000fe2000f8ec0ff */
[----:B------:R-:W-:-:S03]  /*20a0*/  ELECT P0, URZ, PT ;  /* 0x0000000000ff782f */ /* 0x000fc60003800000 */
[----:B------:R-:W-:Y:S02]  /*20b0*/  ULEA UR24, UR30, UR4, 0xe ;  /* 0x000000041e187291 */ /* 0x000fe4000f8e70ff */
[----:B------:R-:W-:Y:S01]  /*20c0*/  ULEA UR26, UR30, UR31, 0x6 ;  /* 0x0000001f1e1a7291 */ /* 0x000fe2000f8e30ff */
[----:B------:R-:W-:Y:S01]  /*20d0*/  ISETP.LT.U32.AND P0, PT, R68, 0x40, P0 ;  /* 0x000000404400780c */ /* 0x000fe20000701070 */
[----:B------:R-:W-:-:S04]  /*20e0*/  ULEA UR30, UR30, UR12, 0x6 ;  /* 0x0000000c1e1e7291 */ /* 0x000fc8000f8e30ff */
[----:B------:R-:W-:Y:S01]  /*20f0*/  VOTEU.ANY UP0, P1 ;  /* 0x0000000000ff7886 */ /* 0x000fe20000800100 */
[----:B------:R3:W-:Y:S01]  /*2100*/  @!P3 SYNCS.ARRIVE.TRANS64 RZ, [UR50+0x30000], R3 ;  /* 0x03000003ffffb9a7 */ /* 0x0007e20008000032 */
[----:B------:R5:W-:Y:S06]  /*2110*/  MEMBAR.ALL.CTA ;  /* 0x0000000000007992 */ /* 0x000bec0000008000 */
[----:B-----5:R-:W5:Y:S01]  /*2120*/  FENCE.VIEW.ASYNC.S ;  /* 0x00000000000073c6 */ /* 0x020f620000000000 */
[----:B------:R-:W-:Y:S01]  /*2130*/  @UP0 UIADD3 UR25, UPT, UPT, UR50, 0x30000, URZ ;  /* 0x0003000032190890 */ /* 0x000fe2000fffe0ff */
[----:B-----5:R-:W-:Y:S01]  /*2140*/  VOTEU.ANY UP0, P1 ;  /* 0x0000000000ff7886 */ /* 0x020fe20000800100 */
[----:B------:R-:W-:Y:S01]  /*2150*/  VOTEU.ANY UP1, P0 ;  /* 0x0000000000ff7886 */ /* 0x000fe20000020100 */
[----:B---3--:R-:W-:-:S04]  /*2160*/  IMAD.U32 R3, R2, -0x80000000, RZ ;  /* 0x8000000002037824 */ /* 0x008fc800078e00ff */
[----:B------:R-:W-:Y:S02]  /*2170*/  @UP1 UIADD3 UR28, UPT, UPT, UR24, 0x18000, URZ ;  /* 0x00018000181c1890 */ /* 0x000fe4000fffe0ff */
[----:B------:R-:W-:Y:S01]  /*2180*/  @UP1 UIADD3 UR29, UPT, UPT, UR50, 0x30000, URZ ;  /* 0x00030000321d1890 */ /* 0x000fe2000fffe0ff */
[----:B------:R-:W-:Y:S01]  /*2190*/  VOTEU.ANY UP1, P0 ;  /* 0x0000000000ff7886 */ /* 0x000fe20000020100 */
[----:B------:R-:W-:Y:S06]  /*21a0*/  BAR.SYNC.DEFER_BLOCKING 0x0 ;  /* 0x0000000000007b1d */ /* 0x000fec0000010000 */
[----:B------:R3:W-:Y:S01]  /*21b0*/  @UP0 UTMALDG.2D [UR24], [UR6] ;  /* 0x00000018060005b4 */ /* 0x0007e20008008000 */
[----:B------:R-:W-:Y:S01]  /*21c0*/  UISETP.NE.U32.AND UP0, UPT, UR13, URZ, UPT ;  /* 0x000000ff0d00728c */ /* 0x000fe2000bf05070 */
[----:B------:R-:W-:Y:S06]  /*21d0*/  BAR.SYNC.DEFER_BLOCKING 0x0 ;  /* 0x0000000000007b1d */ /* 0x000fec0000010000 */
[----:B------:R3:W-:Y:S02]  /*21e0*/  @UP1 UTMALDG.2D [UR28], [UR44] ;  /* 0x0000001c2c0015b4 */ /* 0x0007e40008008000 */
[----:B------:R-:W-:Y:S06]  /*21f0*/  BAR.SYNC.DEFER_BLOCKING 0x0 ;  /* 0x0000000000007b1d */ /* 0x000fec0000010000 */
[----:B------:R-:W5:Y:S02]  /*2200*/  SYNCS.PHASECHK.TRANS64.TRYWAIT P0, [UR50+0x30000], R3 ;  /* 0x03000003ff0075a7 */ /* 0x000f640008001132 */
[----:B---3-5:R-:W-:Y:S05]  /*2210*/  @!P0 BRA `(.L_x_61) ;  /* 0x0000000c00808947 */ /* 0x028fea0003800000 */
.L_x_76:
        /* <DEDUP_REMOVED lines=11> */
[----:B------:R-:W-:Y:S02]  /*22d0*/  UIADD3 UR60, UP3, UPT, UR22, 0x2, URZ ;  /* 0x00000002163c7890 */ /* 0x000fe4000ff7e0ff */
[----:B------:R-:W-:Y:S02]  /*22e0*/  UIADD3 UR62, UP4, UPT, UR22, 0x4, URZ ;  /* 0x00000004163e7890 */ /* 0x000fe4000ff9e0ff */
[----:B------:R-:W-:Y:S02]  /*22f0*/  UIADD3.X UR5, UPT, UPT, UR5, 0x40004040, URZ, UP0, !UPT ;  /* 0x4000404005057890 */ /* 0x000fe400087fe4ff */
[----:B------:R-:W-:Y:S02]  /*2300*/  UIADD3 UR64, UP5, UPT, UR22, 0x3fe, URZ ;  /* 0x000003fe16407890 */ /* 0x000fe4000ffbe0ff */
[----:B------:R-:W-:-:S02]  /*2310*/  UIADD3 UR66, UP0, UPT, UR22, 0x400, URZ ;  /* 0x0000040016427890 */ /* 0x000fc4000ff1e0ff */
[----:B------:R-:W-:Y:S02]  /*2320*/  UIADD3 UR68, UP1, UPT, UR22, 0x402, URZ ;  /* 0x0000040216447890 */ /* 0x000fe4000ff3e0ff */
[----:B------:R-:W-:Y:S02]  /*2330*/  UIADD3.X UR61, UPT, UPT, UR23, URZ, URZ, UP3, !UPT ;  /* 0x000000ff173d7290 */ /* 0x000fe40009ffe4ff */
[----:B------:R-:W-:Y:S02]  /*2340*/  UIADD3 UR40, UP2, UPT, UR22, 0x404, URZ ;  /* 0x0000040416287890 */ /* 0x000fe4000ff5e0ff */
[----:B------:R-:W-:Y:S02]  /*2350*/  UIADD3 UR28, UP3, UPT, UR4, 0x80, URZ ;  /* 0x00000080041c7890 */ /* 0x000fe4000ff7e0ff */
[----:B------:R-:W-:Y:S02]  /*2360*/  UIADD3.X UR63, UPT, UPT, UR23, URZ, URZ, UP4, !UPT ;  /* 0x000000ff173f7290 */ /* 0x000fe4000a7fe4ff */
[----:B------:R-:W-:-:S02]  /*2370*/  UIADD3 UR32, UP4, UPT, UR4, 0x100, URZ ;  /* 0x0000010004207890 */ /* 0x000fc4000ff9e0ff */
[----:B------:R-:W-:Y:S02]  /*2380*/  UIADD3.X UR65, UPT, UPT, UR23, URZ, URZ, UP5, !UPT ;  /* 0x000000ff17417290 */ /* 0x000fe4000affe4ff */
[----:B------:R-:W-:Y:S02]  /*2390*/  ULOP3.LUT UR24, UR24, 0x4000000, URZ, 0xfc, !UPT ;  /* 0x0400000018187892 */ /* 0x000fe4000f8efcff */
[----:B------:R-:W-:Y:S02]  /*23a0*/  UIADD3 UR34, UP5, UPT, UR4, 0x180, URZ ;  /* 0x0000018004227890 */ /* 0x000fe4000ffbe0ff */
[----:B------:R-:W-:Y:S02]  /*23b0*/  UIADD3.X UR67, UPT, UPT, UR23, URZ, URZ, UP0, !UPT ;  /* 0x000000ff17437290 */ /* 0x000fe400087fe4ff */
[----:B------:R-:W-:Y:S02]  /*23c0*/  UIADD3 UR36, UP0, UPT, UR4, 0x200, URZ ;  /* 0x0000020004247890 */ /* 0x000fe4000ff1e0ff */
[----:B------:R-:W-:-:S02]  /*23d0*/  UIADD3.X UR69, UPT, UPT, UR23, URZ, URZ, UP1, !UPT ;  /* 0x000000ff17457290 */ /* 0x000fc40008ffe4ff */
[----:B------:R-:W-:Y:S02]  /*23e0*/  UIADD3 UR38, UP1, UPT, UR4, 0x280, URZ ;  /* 0x0000028004267890 */ /* 0x000fe4000ff3e0ff */
[----:B------:R-:W-:Y:S02]  /*23f0*/  UIADD3.X UR41, UPT, UPT, UR23, URZ, URZ, UP2, !UPT ;  /* 0x000000ff17297290 */ /* 0x000fe400097fe4ff */
[----:B------:R-:W-:Y:S02]  /*2400*/  UIADD3.X UR29, UPT, UPT, UR5, URZ, URZ, UP3, !UPT ;  /* 0x000000ff051d7290 */ /* 0x000fe40009ffe4ff */
[----:B------:R-:W-:Y:S02]  /*2410*/  UIADD3 UR42, UP2, UPT, UR4, 0x300, URZ ;  /* 0x00000300042a7890 */ /* 0x000fe4000ff5e0ff */
[----:B------:R-:W-:Y:S02]  /*2420*/  UIADD3.X UR33, UPT, UPT, UR5, URZ, URZ, UP4, !UPT ;  /* 0x000000ff05217290 */ /* 0x000fe4000a7fe4ff */
[----:B------:R-:W-:-:S02]  /*2430*/  UIADD3.X UR35, UPT, UPT, UR5, URZ, URZ, UP5, !UPT ;  /* 0x000000ff05237290 */ /* 0x000fc4000affe4ff */
[----:B------:R-:W-:Y:S02]  /*2440*/  UIADD3.X UR37, UPT, UPT, UR5, URZ, URZ, UP0, !UPT ;  /* 0x000000ff05257290 */ /* 0x000fe400087fe4ff */
[----:B------:R-:W-:Y:S01]  /*2450*/  UIADD3.X UR39, UPT, UPT, UR5, URZ, URZ, UP1, !UPT ;  /* 0x000000ff05277290 */ /* 0x000fe20008ffe4ff */
[----:B------:R-:W-:Y:S01]  /*2460*/  UMOV UR14, 0x0 ;  /* 0x00000000000e7882 */ /* 0x000fe20000000000 */
[----:B------:R-:W-:Y:S01]  /*2470*/  UMOV UR15, 0x8210490 ;  /* 0x08210490000f7882 */ /* 0x000fe20000000000 */
[----:B------:R-:W-:Y:S01]  /*2480*/  UMOV UR19, 0x40004040 ;  /* 0x4000404000137882 */ /* 0x000fe20000000000 */
[----:B------:R-:W-:Y:S01]  /*2490*/  UMOV UR25, 0x40004040 ;  /* 0x4000404000197882 */ /* 0x000fe20000000000 */
[----:B------:R-:W-:Y:S01]  /*24a0*/  UIADD3.X UR43, UPT, UPT, UR5, URZ, URZ, UP2, !UPT ;  /* 0x000000ff052b7290 */ /* 0x000fe200097fe4ff */
[----:B------:R3:W-:Y:S01]  /*24b0*/  UTCHMMA gdesc[UR18], gdesc[UR24], tmem[UR8], tmem[UR14], idesc[UR15], UPT ;  /* 0x00ff0e18120075ea */ /* 0x0007e2000b800008 */
[----:B------:R-:W-:Y:S01]  /*24c0*/  UMOV UR16, 0x0 ;  /* 0x0000000000107882 */ /* 0x000fe20000000000 */
[----:B------:R-:W-:Y:S01]  /*24d0*/  UMOV UR17, 0x8210490 ;  /* 0x0821049000117882 */ /* 0x000fe20000000000 */
[----:B------:R-:W-:Y:S01]  /*24e0*/  UMOV UR48, 0x0 ;  /* 0x0000000000307882 */ /* 0x000fe20000000000 */
[----:B------:R-:W-:Y:S01]  /*24f0*/  UMOV UR49, 0x8210490 ;  /* 0x0821049000317882 */ /* 0x000fe20000000000 */
        /* <DEDUP_REMOVED lines=18> */
.L_x_62:
[----:B------:R-:W-:Y:S01]  /*2620*/  ELECT P0, URZ, PT ;  /* 0x0000000000ff782f */ /* 0x000fe20003800000 */
[----:B---3--:R-:W-:-:S03]  /*2630*/  UIADD3 UR4, UPT, UPT, UR50, 0x30020, URZ ;  /* 0x0003002032047890 */ /* 0x008fc6000fffe0ff */
[----:B------:R-:W-:Y:S01]  /*2640*/  ISETP.LT.U32.AND P0, PT, R68, 0x20, P0 ;  /* 0x000000204400780c */ /* 0x000fe20000701070 */
[----:B------:R-:W-:-:S12]  /*2650*/  UMOV UR5, URZ ;  /* 0x000000ff00057c82 */ /* 0x000fd80008000000 */
[----:B------:R-:W-:Y:S01]  /*2660*/  VOTEU.ANY UP0, P0 ;  /* 0x0000000000ff7886 */ /* 0x000fe20000000100 */
[----:B------:R-:W-:-:S04]  /*2670*/  VOTEU.ANY UP1, P0 ;  /* 0x0000000000ff7886 */ /* 0x000fc80000020100 */
[----:B------:R-:W-:Y:S02]  /*2680*/  @UP0 UMOV UR4, UR4 ;  /* 0x0000000400040c82 */ /* 0x000fe40008000000 */
[----:B------:R3:W-:Y:S01]  /*2690*/  @UP1 UTCBAR [UR4], URZ ;  /* 0x000000ff040013e9 */ /* 0x0007e200080000ff */
[----:B------:R-:W-:Y:S06]  /*26a0*/  BAR.SYNC.DEFER_BLOCKING 0x0 ;  /* 0x0000000000007b1d */ /* 0x000fec0000010000 */
[----:B------:R-:W5:Y:S02]  /*26b0*/  SYNCS.PHASECHK.TRANS64.TRYWAIT P0, [UR50+0x30020], R3 ;  /* 0x03002003ff0075a7 */ /* 0x000f640008001132 */
[----:B---3-5:R-:W-:Y:S05]  /*26c0*/  @!P0 BRA `(.L_x_63) ;  /* 0x0000000800608947 */ /* 0x028fea0003800000 */
.L_x_77:
[----:B------:R-:W-:Y:S02]  /*26d0*/  UIADD3 UR20, UPT, UPT, UR20, 0x1, URZ ;  /* 0x0000000114147890 */ /* 0x000fe4000fffe0ff */
[----:B------:R-:W-:Y:S02]  /*26e0*/  UIADD3 UR31, UPT, UPT, UR31, 0x80, URZ ;  /* 0x000000801f1f7890 */ /* 0x000fe4000fffe0ff */
[----:B------:R-:W-:-:S04]  /*26f0*/  UISETP.NE.U32.AND UP0, UPT, UR20, 0x3, UPT ;  /* 0x000000031400788c */ /* 0x000fc8000bf05070 */
[----:B------:R-:W-:Y:S02]  /*2700*/  USEL UR20, UR20, URZ, UP0 ;  /* 0x000000ff14147287 */ /* 0x000fe40008000000 */
[----:B------:R-:W-:Y:S02]  /*2710*/  USEL UR4, URZ, 0x1, UP0 ;  /* 0x00000001ff047887 */ /* 0x000fe40008000000 */
[----:B--2---:R-:W-:-:S04]  /*2720*/  UISETP.GE.AND UP0, UPT, UR31, UR21, UPT ;  /* 0x000000151f00728c */ /* 0x004fc8000bf06270 */
[----:B------:R-:W-:-:S05]  /*2730*/  LOP3.LUT R2, R2, UR4, RZ, 0x3c, !PT ;  /* 0x0000000402027c12 */ /* 0x000fca000f8e3cff */
[----:B------:R-:W-:Y:S05]  /*2740*/  BRA.U !UP0, `(.L_x_64) ;  /* 0xfffffff908387547 */ /* 0x000fea000b83ffff */
.L_x_57:
[----:B---3-5:R-:W-:Y:S06]  /*2750*/  BAR.SYNC.DEFER_BLOCKING 0x0 ;  /* 0x0000000000007b1d */ /* 0x028fec0000010000 */
[----:B------:R-:W-:Y:S04]  /*2760*/  BSSY.RECONVERGENT B4, `(.L_x_65) ;  /* 0x0000004000047945 */ /* 0x000fe80003800200 */
[----:B------:R-:W-:Y:S05]  /*2770*/  @P3 BRA `(.L_x_66) ;  /* 0x0000000000083947 */ /* 0x000fea0003800000 */
[----:B------:R-:W2:Y:S02]  /*2780*/  SYNCS.CCTL.IV [UR9+0x30000] ;  /* 0x03000000ff0079b1 */ /* 0x000ea40008000009 */
[----:B--2---:R-:W2:Y:S02]  /*2790*/  SYNCS.CCTL.IV [UR9+0x30020] ;  /* 0x03002000ff0079b1 */ /* 0x004ea40008000009 */
.L_x_66:
[----:B------:R-:W-:Y:S05]  /*27a0*/  BSYNC.RECONVERGENT B4 ;  /* 0x0000000000047941 */ /* 0x000fea0003800200 */
.L_x_65:
[----:B--2---:R-:W-:Y:S06]  /*27b0*/  BAR.SYNC.DEFER_BLOCKING 0x0 ;  /* 0x0000000000007b1d */ /* 0x004fec0000010000 */
[----:B------:R-:W-:Y:S04]  /*27c0*/  BSSY.RECONVERGENT B4, `(.L_x_67) ;  /* 0x0000004000047945 */ /* 0x000fe80003800200 */
[----:B------:R-:W-:Y:S05]  /*27d0*/  @P3 BRA `(.L_x_68) ;  /* 0x0000000000083947 */ /* 0x000fea0003800000 */
[----:B------:R-:W2:Y:S02]  /*27e0*/  SYNCS.CCTL.IV [UR9+0x30008] ;  /* 0x03000800ff0079b1 */ /* 0x000ea40008000009 */
[----:B--2---:R-:W2:Y:S02]  /*27f0*/  SYNCS.CCTL.IV [UR9+0x30028] ;  /* 0x03002800ff0079b1 */ /* 0x004ea40008000009 */
.L_x_68:
[----:B------:R-:W-:Y:S05]  /*2800*/  BSYNC.RECONVERGENT B4 ;  /* 0x0000000000047941 */ /* 0x000fea0003800200 */
.L_x_67:
[----:B--2---:R-:W-:Y:S06]  /*2810*/  BAR.SYNC.DEFER_BLOCKING 0x0 ;  /* 0x0000000000007b1d */ /* 0x004fec0000010000 */
[----:B------:R-:W-:Y:S04]  /*2820*/  BSSY.RECONVERGENT B4, `(.L_x_69) ;  /* 0x0000004000047945 */ /* 0x000fe80003800200 */
[----:B------:R-:W-:Y:S05]  /*2830*/  @P3 BRA `(.L_x_70) ;  /* 0x0000000000083947 */ /* 0x000fea0003800000 */
[----:B------:R-:W2:Y:S02]  /*2840*/  SYNCS.CCTL.IV [UR9+0x30010] ;  /* 0x03001000ff0079b1 */ /* 0x000ea40008000009 */
[----:B--2---:R-:W2:Y:S02]  /*2850*/  SYNCS.CCTL.IV [UR9+0x30030] ;  /* 0x03003000ff0079b1 */ /* 0x004ea40008000009 */
.L_x_70:
[----:B------:R-:W-:Y:S05]  /*2860*/  BSYNC.RECONVERGENT B4 ;  /* 0x0000000000047941 */ /* 0x000fea0003800200 */
.L_x_69:
[----:B------:R-:W-:Y:S01]  /*2870*/  USHF.L.U32 UR4, UR13, 0x15, URZ ;  /* 0x000000150d047899 */ /* 0x000fe200080006ff */
[C---:B------:R-:W-:Y:S01]  /*2880*/  IMAD.SHL.U32 R2, R0.reuse, 0x80, RZ ;  /* 0x0000008000027824 */ /* 0x040fe200078e00ff */
[----:B------:R-:W-:Y:S01]  /*2890*/  USHF.L.U32 UR5, UR13, 0x4, URZ ;  /* 0x000000040d057899 */ /* 0x000fe200080006ff */
[----:B------:R-:W-:Y:S01]  /*28a0*/  IMAD.SHL.U32 R3, R0, 0x10, RZ ;  /* 0x0000001000037824 */ /* 0x000fe200078e00ff */
[----:B------:R-:W-:Y:S02]  /*28b0*/  ULOP3.LUT UR4, UR4, 0x600000, URZ, 0xc0, !UPT ;  /* 0x0060000004047892 */ /* 0x000fe4000f8ec0ff */
[----:B------:R-:W-:Y:S01]  /*28c0*/  ULOP3.LUT UR5, UR5, 0x40, URZ, 0xc0, !UPT ;  /* 0x0000004005057892 */ /* 0x000fe2000f8ec0ff */
[----:B------:R-:W-:Y:S02]  /*28d0*/  LOP3.LUT R2, R2, 0x7f80, RZ, 0xc0, !PT ;  /* 0x00007f8002027812 */ /* 0x000fe400078ec0ff */
[----:B------:R-:W-:Y:S01]  /*28e0*/  ELECT P0, URZ, PT ;  /* 0x0000000000ff782f */ /* 0x000fe20003800000 */
[----:B------:R-:W-:Y:S01]  /*28f0*/  UIADD3 UR4, UPT, UPT, UR5, UR4, UR8 ;  /* 0x0000000405047290 */ /* 0x000fe2000fffe008 */
[----:B------:R-:W-:Y:S01]  /*2900*/  LOP3.LUT R2, R2, 0x70, R3, 0xf8, !PT ;  /* 0x0000007002027812 */ /* 0x000fe200078ef803 */
[----:B------:R-:W-:Y:S01]  /*2910*/  ULOP3.LUT UR13, UR13, 0x1, URZ, 0xc0, !UPT ;  /* 0x000000010d0d7892 */ /* 0x000fe2000f8ec0ff */
[----:B------:R-:W-:Y:S01]  /*2920*/  ISETP.LT.U32.AND P0, PT, R68, 0x40, P0 ;  /* 0x000000404400780c */ /* 0x000fe20000701070 */
[----:B------:R-:W-:Y:S01]  /*2930*/  UMOV UR6, UR27 ;  /* 0x0000001b00067c82 */ /* 0x000fe20008000000 */
[C---:B------:R-:W-:Y:S01]  /*2940*/  LOP3.LUT R0, R2.reuse, 0x10, RZ, 0x3c, !PT ;  /* 0x0000001002007812 */ /* 0x040fe200078e3cff */
[----:B------:R-:W-:Y:S01]  /*2950*/  ULEA UR5, UR13, UR12, 0x6 ;  /* 0x0000000c0d057291 */ /* 0x000fe2000f8e30ff */
[----:B------:R-:W-:-:S02]  /*2960*/  LOP3.LUT R3, R2, 0x20, RZ, 0x3c, !PT ;  /* 0x0000002002037812 */ /* 0x000fc400078e3cff */
[----:B----4-:R-:W3:Y:S01]  /*2970*/  LDTM.x64 R4, tmem[UR4] ;  /* 0x00000004000479ee */ /* 0x010ee20008340000 */
[----:B------:R-:W-:Y:S01]  /*2980*/  NOP ;  /* 0x0000000000007918 */ /* 0x000fe20000000000 */
[----:B------:R-:W-:-:S05]  /*2990*/  ULEA UR4, UR13, UR9, 0xe ;  /* 0x000000090d047291 */ /* 0x000fca000f8e70ff */
[----:B---3--:R-:W-:Y:S01]  /*29a0*/  VOTEU.ANY UP1, P0 ;  /* 0x0000000000ff7886 */ /* 0x008fe20000020100 */
[----:B------:R-:W-:Y:S01]  /*29b0*/  VOTEU.ANY UP0, P0 ;  /* 0x0000000000ff7886 */ /* 0x000fe20000000100 */
[----:B------:R-:W-:Y:S02]  /*29c0*/  F2FP.BF16.F32.PACK_AB R4, R5, R4 ;  /* 0x000000040504723e */ /* 0x000fe400000010ff */
[----:B------:R-:W-:Y:S02]  /*29d0*/  F2FP.BF16.F32.PACK_AB R5, R7, R6 ;  /* 0x000000060705723e */ /* 0x000fe400000010ff */
[----:B------:R-:W-:Y:S02]  /*29e0*/  F2FP.BF16.F32.PACK_AB R12, R13, R12 ;  /* 0x0000000c0d0c723e */ /* 0x000fe400000010ff */
[----:B------:R-:W-:Y:S02]  /*29f0*/  F2FP.BF16.F32.PACK_AB R6, R9, R8 ;  /* 0x000000080906723e */ /* 0x000fe400000010ff */
[----:B------:R-:W-:-:S02]  /*2a00*/  F2FP.BF16.F32.PACK_AB R7, R11, R10 ;  /* 0x0000000a0b07723e */ /* 0x000fc400000010ff */
[----:B------:R-:W-:Y:S02]  /*2a10*/  F2FP.BF16.F32.PACK_AB R13, R15, R14 ;  /* 0x0000000e0f0d723e */ /* 0x000fe400000010ff */
[----:B------:R-:W-:Y:S01]  /*2a20*/  F2FP.BF16.F32.PACK_AB R20, R21, R20 ;  /* 0x000000141514723e */ /* 0x000fe200000010ff */
[----:B--2---:R2:W-:Y:S01]  /*2a30*/  STS.128 [R2+UR9], R4 ;  /* 0x0000000402007988 */ /* 0x0045e20008000c09 */
[----:B------:R-:W-:Y:S02]  /*2a40*/  F2FP.BF16.F32.PACK_AB R14, R17, R16 ;  /* 0x00000010110e723e */ /* 0x000fe400000010ff */
[----:B------:R-:W-:Y:S02]  /*2a50*/  F2FP.BF16.F32.PACK_AB R15, R19, R18 ;  /* 0x00000012130f723e */ /* 0x000fe400000010ff */
[----:B------:R-:W-:Y:S02]  /*2a60*/  F2FP.BF16.F32.PACK_AB R21, R23, R22 ;  /* 0x000000161715723e */ /* 0x000fe400000010ff */
[----:B------:R-:W-:Y:S01]  /*2a70*/  F2FP.BF16.F32.PACK_AB R28, R29, R28 ;  /* 0x0000001c1d1c723e */ /* 0x000fe200000010ff */
[----:B------:R2:W-:Y:S01]  /*2a80*/  STS.128 [R0+UR9], R12 ;  /* 0x0000000c00007988 */ /* 0x0005e20008000c09 */
[----:B------:R-:W-:-:S02]  /*2a90*/  F2FP.BF16.F32.PACK_AB R22, R25, R24 ;  /* 0x000000181916723e */ /* 0x000fc400000010ff */
[----:B------:R-:W-:Y:S02]  /*2aa0*/  F2FP.BF16.F32.PACK_AB R23, R27, R26 ;  /* 0x0000001a1b17723e */ /* 0x000fe400000010ff */
[----:B------:R-:W-:Y:S02]  /*2ab0*/  F2FP.BF16.F32.PACK_AB R29, R31, R30 ;  /* 0x0000001e1f1d723e */ /* 0x000fe400000010ff */
[----:B------:R-:W-:Y:S01]  /*2ac0*/  F2FP.BF16.F32.PACK_AB R36, R37, R36 ;  /* 0x000000242524723e */ /* 0x000fe200000010ff */
[----:B------:R2:W-:Y:S01]  /*2ad0*/  STS.128 [R3+UR9], R20 ;  /* 0x0000001403007988 */ /* 0x0005e20008000c09 */
[----:B------:R-:W-:Y:S02]  /*2ae0*/  F2FP.BF16.F32.PACK_AB R30, R33, R32 ;  /* 0x00000020211e723e */ /* 0x000fe400000010ff */
[----:B------:R-:W-:Y:S02]  /*2af0*/  F2FP.BF16.F32.PACK_AB R31, R35, R34 ;  /* 0x00000022231f723e */ /* 0x000fe400000010ff */
[----:B------:R-:W-:-:S02]  /*2b00*/  F2FP.BF16.F32.PACK_AB R37, R39, R38 ;  /* 0x000000262725723e */ /* 0x000fc400000010ff */
[----:B------:R-:W-:Y:S02]  /*2b10*/  F2FP.BF16.F32.PACK_AB R44, R45, R44 ;  /* 0x0000002c2d2c723e */ /* 0x000fe400000010ff */
[----:B------:R-:W-:Y:S02]  /*2b20*/  LOP3.LUT R8, R2, 0x30, RZ, 0x3c, !PT ;  /* 0x0000003002087812 */ /* 0x000fe400078e3cff */
[----:B------:R-:W-:Y:S02]  /*2b30*/  F2FP.BF16.F32.PACK_AB R38, R41, R40 ;  /* 0x000000282926723e */ /* 0x000fe400000010ff */
[----:B------:R-:W-:Y:S01]  /*2b40*/  F2FP.BF16.F32.PACK_AB R39, R43, R42 ;  /* 0x0000002a2b27723e */ /* 0x000fe200000010ff */
[----:B------:R2:W-:Y:S01]  /*2b50*/  STS.128 [R8+UR9], R28 ;  /* 0x0000001c08007988 */ /* 0x0005e20008000c09 */
[----:B------:R-:W-:Y:S02]  /*2b60*/  F2FP.BF16.F32.PACK_AB R45, R47, R46 ;  /* 0x0000002e2f2d723e */ /* 0x000fe400000010ff */
[----:B------:R-:W-:-:S02]  /*2b70*/  F2FP.BF16.F32.PACK_AB R52, R53, R52 ;  /* 0x000000343534723e */ /* 0x000fc400000010ff */
[C---:B------:R-:W-:Y:S02]  /*2b80*/  LOP3.LUT R9, R2.reuse, 0x40, RZ, 0x3c, !PT ;  /* 0x0000004002097812 */ /* 0x040fe400078e3cff */
[----:B------:R-:W-:Y:S02]  /*2b90*/  F2FP.BF16.F32.PACK_AB R46, R49, R48 ;  /* 0x00000030312e723e */ /* 0x000fe400000010ff */
[----:B------:R-:W-:Y:S01]  /*2ba0*/  F2FP.BF16.F32.PACK_AB R47, R51, R50 ;  /* 0x00000032332f723e */ /* 0x000fe200000010ff */
[----:B------:R2:W-:Y:S01]  /*2bb0*/  STS.128 [R9+UR9], R36 ;  /* 0x0000002409007988 */ /* 0x0005e20008000c09 */
[----:B------:R-:W-:Y:S02]  /*2bc0*/  F2FP.BF16.F32.PACK_AB R53, R55, R54 ;  /* 0x000000363735723e */ /* 0x000fe400000010ff */
[----:B------:R-:W-:Y:S02]  /*2bd0*/  F2FP.BF16.F32.PACK_AB R60, R61, R60 ;  /* 0x0000003c3d3c723e */ /* 0x000fe400000010ff */
[----:B------:R-:W-:-:S02]  /*2be0*/  LOP3.LUT R10, R2, 0x50, RZ, 0x3c, !PT ;  /* 0x00000050020a7812 */ /* 0x000fc400078e3cff */
[----:B------:R-:W-:Y:S02]  /*2bf0*/  F2FP.BF16.F32.PACK_AB R54, R57, R56 ;  /* 0x000000383936723e */ /* 0x000fe400000010ff */
[----:B------:R-:W-:Y:S01]  /*2c00*/  F2FP.BF16.F32.PACK_AB R55, R59, R58 ;  /* 0x0000003a3b37723e */ /* 0x000fe200000010ff */
[----:B------:R2:W-:Y:S01]  /*2c10*/  STS.128 [R10+UR9], R44 ;  /* 0x0000002c0a007988 */ /* 0x0005e20008000c09 */
[----:B------:R-:W-:Y:S02]  /*2c20*/  F2FP.BF16.F32.PACK_AB R61, R63, R62 ;  /* 0x0000003e3f3d723e */ /* 0x000fe400000010ff */
[C---:B------:R-:W-:Y:S02]  /*2c30*/  LOP3.LUT R11, R2.reuse, 0x60, RZ, 0x3c, !PT ;  /* 0x00000060020b7812 */ /* 0x040fe400078e3cff */
[----:B------:R-:W-:Y:S02]  /*2c40*/  F2FP.BF16.F32.PACK_AB R62, R65, R64 ;  /* 0x00000040413e723e */ /* 0x000fe400000010ff */
[----:B------:R-:W-:Y:S01]  /*2c50*/  F2FP.BF16.F32.PACK_AB R63, R67, R66 ;  /* 0x00000042433f723e */ /* 0x000fe200000010ff */
[----:B------:R2:W-:Y:S01]  /*2c60*/  STS.128 [R11+UR9], R52 ;  /* 0x000000340b007988 */ /* 0x0005e20008000c09 */
[----:B------:R-:W-:-:S05]  /*2c70*/  LOP3.LUT R16, R2, 0x70, RZ, 0x3c, !PT ;  /* 0x0000007002107812 */ /* 0x000fca00078e3cff */
[----:B------:R2:W-:Y:S01]  /*2c80*/  STS.128 [R16+UR9], R60 ;  /* 0x0000003c10007988 */ /* 0x0005e20008000c09 */
[----:B------:R3:W-:Y:S06]  /*2c90*/  MEMBAR.ALL.CTA ;  /* 0x0000000000007992 */ /* 0x0007ec0000008000 */
[----:B---3--:R-:W3:Y:S02]  /*2ca0*/  FENCE.VIEW.ASYNC.S ;  /* 0x00000000000073c6 */ /* 0x008ee40000000000 */
[----:B---3--:R-:W-:Y:S06]  /*2cb0*/  BAR.SYNC.DEFER_BLOCKING 0x0 ;  /* 0x0000000000007b1d */ /* 0x008fec0000010000 */
[----:B------:R2:W-:Y:S01]  /*2cc0*/  @UP1 UTMASTG.2D [UR4], [UR10] ;  /* 0x000000040a0013b5 */ /* 0x0005e20008008000 */
[----:B------:R0:W-:Y:S01]  /*2cd0*/  UTMACMDFLUSH ;  /* 0x00000000000079b7 */ /* 0x0001e20000000000 */
[----:B------:R-:W-:-:S04]  /*2ce0*/  DEPBAR.LE SB0, 0x0 ;  /* 0x000080000000791a */ /* 0x000fc80000000000 */
[----:B------:R-:W-:Y:S08]  /*2cf0*/  BAR.SYNC.DEFER_BLOCKING 0x0 ;  /* 0x0000000000007b1d */ /* 0x000ff00000010000 */
[----:B------:R-:W-:Y:S06]  /*2d00*/  BAR.SYNC.DEFER_BLOCKING 0x0 ;  /* 0x0000000000007b1d */ /* 0x000fec0000010000 */
[----:B--2---:R-:W-:Y:S05]  /*2d10*/  @P2 BRA `(.L_x_71) ;  /* 0x0000000000a02947 */ /* 0x004fea0003800000 */
[----:B------:R-:W2:Y:S01]  /*2d20*/  S2UR UR5, SR_CgaCtaId ;  /* 0x00000000000579c3 */ /* 0x000ea20000008800 */
[----:B------:R-:W-:Y:S01]  /*2d30*/  NOP ;  /* 0x0000000000007918 */ /* 0x000fe20000000000 */
[----:B------:R-:W-:Y:S01]  /*2d40*/  UMOV UR4, 0x50 ;  /* 0x0000005000047882 */ /* 0x000fe20000000000 */
[----:B------:R-:W-:Y:S02]  /*2d50*/  IMAD.U32 R0, RZ, RZ, UR8 ;  /* 0x00000008ff007e24 */ /* 0x000fe4000f8e00ff */
[----:B------:R-:W-:Y:S02]  /*2d60*/  IMAD.MOV.U32 R3, RZ, RZ, 0xf ;  /* 0x0000000fff037424 */ /* 0x000fe400078e00ff */
[----:B------:R-:W-:Y:S01]  /*2d70*/  IMAD.MOV.U32 R7, RZ, RZ, 0x1 ;  /* 0x00000001ff077424 */ /* 0x000fe200078e00ff */
[----:B------:R-:W-:-:S04]  /*2d80*/  LOP3.LUT R0, R0, 0xffff, RZ, 0xc0, !PT ;  /* 0x0000ffff00007812 */ /* 0x000fc800078ec0ff */
[----:B------:R-:W-:-:S05]  /*2d90*/  SHF.R.U32.HI R0, RZ, 0x5, R0 ;  /* 0x00000005ff007819 */ /* 0x000fca0000011600 */
[----:B------:R-:W-:Y:S01]  /*2da0*/  VIADD R2, R0, 0x10 ;  /* 0x0000001000027836 */ /* 0x000fe20000000000 */
[----:B------:R-:W-:Y:S01]  /*2db0*/  SHF.L.U32 R0, R3, R0, RZ ;  /* 0x0000000003007219 */ /* 0x000fe200000006ff */
[----:B--2---:R-:W-:-:S03]  /*2dc0*/  ULEA UR6, UR5, UR4, 0x18 ;  /* 0x0000000405067291 */ /* 0x004fc6000f8ec0ff */
[----:B------:R-:W-:-:S04]  /*2dd0*/  SHF.L.U32 R3, R7, R2, RZ ;  /* 0x0000000207037219 */ /* 0x000fc800000006ff */
[----:B------:R-:W-:Y:S02]  /*2de0*/  LOP3.LUT R0, R3, R0, RZ, 0xfc, !PT ;  /* 0x0000000003007212 */ /* 0x000fe400078efcff */
[----:B------:R-:W2:Y:S02]  /*2df0*/  LDS R5, [UR6] ;  /* 0x00000006ff057984 */ /* 0x000ea40008000800 */
[C---:B------:R-:W-:Y:S02]  /*2e00*/  LOP3.LUT R2, R0.reuse, 0xffff, RZ, 0xc0, !PT ;  /* 0x0000ffff00027812 */ /* 0x040fe400078ec0ff */
[----:B--2---:R-:W-:-:S04]  /*2e10*/  LOP3.LUT R3, R0, 0xffff, R5, 0x80, !PT ;  /* 0x0000ffff00037812 */ /* 0x004fc800078e8005 */
[----:B------:R-:W-:-:S13]  /*2e20*/  ISETP.NE.AND P0, PT, R3, R2, PT ;  /* 0x000000020300720c */ /* 0x000fda0003f05270 */
[----:B------:R-:W-:Y:S05]  /*2e30*/  @P0 BRA `(.L_x_72) ;  /* 0x0000000000500947 */ /* 0x000fea0003800000 */
[----:B------:R-:W-:Y:S02]  /*2e40*/  SHF.R.U32.HI R5, RZ, 0x10, R5 ;  /* 0x00000010ff057819 */ /* 0x000fe40000011605 */
[----:B------:R-:W-:-:S04]  /*2e50*/  SHF.R.U32.HI R2, RZ, 0x10, R0 ;  /* 0x00000010ff027819 */ /* 0x000fc80000011600 */
[----:B------:R-:W-:-:S04]  /*2e60*/  LOP3.LUT R5, R5, R2, RZ, 0xc0, !PT ;  /* 0x0000000205057212 */ /* 0x000fc800078ec0ff */
[----:B------:R-:W-:-:S13]  /*2e70*/  ISETP.NE.AND P0, PT, R5, R2, PT ;  /* 0x000000020500720c */ /* 0x000fda0003f05270 */
[----:B------:R-:W-:Y:S05]  /*2e80*/  @P0 BRA `(.L_x_73) ;  /* 0x0000000000300947 */ /* 0x000fea0003800000 */
[----:B------:R-:W-:Y:S01]  /*2e90*/  R2UR UR4, R0 ;  /* 0x00000000000472ca */ /* 0x000fe200000e0000 */
[----:B------:R-:W-:Y:S01]  /*2ea0*/  VOTEU.ANY UR5, UPT, PT ;  /* 0x0000000000057886 */ /* 0x000fe200038e0100 */
[----:B------:R-:W2:Y:S01]  /*2eb0*/  S2R R0, SR_LANEID ;  /* 0x0000000000007919 */ /* 0x000ea20000000000 */
[----:B------:R-:W-:-:S10]  /*2ec0*/  UFLO.U32 UR5, UR5 ;  /* 0x00000005000572bd */ /* 0x000fd400080e0000 */
[----:B------:R-:W-:-:S06]  /*2ed0*/  ULOP3.LUT UR4, URZ, UR4, URZ, 0x33, !UPT ;  /* 0x00000004ff047292 */ /* 0x000fcc000f8e33ff */
[----:B------:R-:W-:-:S04]  /*2ee0*/  IMAD.U32 R2, RZ, RZ, UR4 ;  /* 0x00000004ff027e24 */ /* 0x000fc8000f8e00ff */
[----:B------:R-:W3:Y:S02]  /*2ef0*/  REDUX UR7, R2 ;  /* 0x00000000020773c4 */ /* 0x000ee40000000000 */
[----:B------:R4:W-:Y:S01]  /*2f00*/  UTCATOMSWS.AND URZ, UR4 ;  /* 0x0000000400ff79e3 */ /* 0x0009e20008000000 */
[----:B--2---:R-:W-:Y:S01]  /*2f10*/  ISETP.EQ.U32.AND P0, PT, R0, UR5, PT ;  /* 0x0000000500007c0c */ /* 0x004fe2000bf02070 */
[----:B---3--:R-:W-:-:S12]  /*2f20*/  IMAD.U32 R0, RZ, RZ, UR7 ;  /* 0x00000007ff007e24 */ /* 0x008fd8000f8e00ff */
[----:B------:R4:W-:Y:S01]  /*2f30*/  @P0 ATOMS.AND RZ, [UR6], R0 ;  /* 0x00000000ffff098c */ /* 0x0009e2000a800006 */
[----:B------:R-:W-:Y:S05]  /*2f40*/  BRA `(.L_x_71) ;  /* 0x0000000000147947 */ /* 0x000fea0003800000 */
.L_x_73:
[----:B------:R-:W-:-:S07]  /*2f50*/  MOV R2, 0x2f70 ;  /* 0x00002f7000027802 */ /* 0x000fce0000000f00 */
[----:B-1----:R-:W-:Y:S05]  /*2f60*/  CALL.REL.NOINC `($__internal_0_$__cuda_sm10x_tcgen05_guardrail_trap_col_being_dealloced_not_returned_by_alloc) ;  /* 0x0000000000447944 */ /* 0x002fea0003c00000 */
[----:B------:R-:W-:Y:S05]  /*2f70*/  BRA `(.L_x_71) ;  /* 0x0000000000087947 */ /* 0x000fea0003800000 */
.L_x_72:
[----:B------:R-:W-:-:S07]  /*2f80*/  MOV R2, 0x2fa0 ;  /* 0x00002fa000027802 */ /* 0x000fce0000000f00 */
[----:B-1----:R-:W-:Y:S05]  /*2f90*/  CALL.REL.NOINC `($__internal_2_$__cuda_sm10x_tcgen05_guardrail_trap_unallocated_columns_being_dealloced) ;  /* 0x0000000000507944 */ /* 0x002fea0003c00000 */
.L_x_71:
[----:B------:R-:W-:Y:S01]  /*2fa0*/  NOP ;  /* 0x0000000000007918 */ /* 0x000fe20000000000 */
[----:B----4-:R-:W-:Y:S05]  /*2fb0*/  EXIT ;  /* 0x000000000000794d */ /* 0x010fea0003800000 */
.L_x_58:
[----:B------:R-:W2:Y:S02]  /*2fc0*/  SYNCS.PHASECHK.TRANS64.TRYWAIT P0, [UR9+0x30000], RZ ;  /* 0x030000ffff0075a7 */ /* 0x000ea40008001109 */
[----:B--2---:R-:W-:Y:S05]  /*2fd0*/  @!P0 BRA `(.L_x_58) ;  /* 0xfffffffc00f88947 */ /* 0x004fea000383ffff */
[----:B------:R-:W-:Y:S05]  /*2fe0*/  BRA `(.L_x_74) ;  /* 0xffffffe800fc7947 */ /* 0x000fea000383ffff */
.L_x_60:
[----:B------:R-:W2:Y:S02]  /*2ff0*/  SYNCS.PHASECHK.TRANS64.TRYWAIT P1, [UR9+0x30020], RZ ;  /* 0x030020ffff0075a7 */ /* 0x000ea40008021109 */
[----:B--2---:R-:W-:Y:S05]  /*3000*/  @!P1 BRA `(.L_x_60) ;  /* 0xfffffffc00f89947 */ /* 0x004fea000383ffff */
[----:B------:R-:W-:Y:S05]  /*3010*/  BRA `(.L_x_75) ;  /* 0xffffffec00f07947 */ /* 0x000fea000383ffff */
.L_x_61:
[----:B------:R-:W3:Y:S02]  /*3020*/  SYNCS.PHASECHK.TRANS64.TRYWAIT P0, [UR50+0x30000], R3 ;  /* 0x03000003ff0075a7 */ /* 0x000ee40008001132 */
[----:B---3--:R-:W-:Y:S05]  /*3030*/  @!P0 BRA `(.L_x_61) ;  /* 0xfffffffc00f88947 */ /* 0x008fea000383ffff */
[----:B------:R-:W-:Y:S05]  /*3040*/  BRA `(.L_x_76) ;  /* 0xfffffff000747947 */ /* 0x000fea000383ffff */
.L_x_63:
[----:B------:R-:W3:Y:S02]  /*3050*/  SYNCS.PHASECHK.TRANS64.TRYWAIT P0, [UR50+0x30020], R3 ;  /* 0x03002003ff0075a7 */ /* 0x000ee40008001132 */
[----:B---3--:R-:W-:Y:S05]  /*3060*/  @!P0 BRA `(.L_x_63) ;  /* 0xfffffffc00f88947 */ /* 0x008fea000383ffff */
[----:B------:R-:W-:Y:S05]  /*3070*/  BRA `(.L_x_77) ;  /* 0xfffffff400947947 */ /* 0x000fea000383ffff */
        .weak           $__internal_0_$__cuda_sm10x_tcgen05_guardrail_trap_col_being_dealloced_not_returned_by_alloc
        .type           $__internal_0_$__cuda_sm10x_tcgen05_guardrail_trap_col_being_dealloced_not_returned_by_alloc,@function
        .size           $__internal_0_$__cuda_sm10x_tcgen05_guardrail_trap_col_being_dealloced_not_returned_by_alloc,($__internal_1_$__cuda_sm10x_tcgen05_guardrail_trap_phase_invalid_during_alloc - $__internal_0_$__cuda_sm10x_tcgen05_guardrail_trap_col_being_dealloced_not_returned_by_alloc)
$__internal_0_$__cuda_sm10x_tcgen05_guardrail_trap_col_being_dealloced_not_returned_by_alloc:
[----:B------:R-:W-:Y:S05]  /*3080*/  BPT.TRAP 0x1 ;  /* 0x000000040000795c */ /* 0x000fea0000300000 */
[----:B------:R-:W-:-:S04]  /*3090*/  IMAD.MOV.U32 R3, RZ, RZ, 0x0 ;  /* 0x00000000ff037424 */ /* 0x000fc800078e00ff */
[----:B------:R-:W-:Y:S05]  /*30a0*/  RET.REL.NODEC R2 `(gluon_tcgen05) ;  /* 0xffffffcc02d47950 */ /* 0x000fea0003c3ffff */
        .weak           $__internal_1_$__cuda_sm10x_tcgen05_guardrail_trap_phase_invalid_during_alloc
        .type           $__internal_1_$__cuda_sm10x_tcgen05_guardrail_trap_phase_invalid_during_alloc,@function
        .size           $__internal_1_$__cuda_sm10x_tcgen05_guardrail_trap_phase_invalid_during_alloc,($__internal_2_$__cuda_sm10x_tcgen05_guardrail_trap_unallocated_columns_being_dealloced - $__internal_1_$__cuda_sm10x_tcgen05_guardrail_trap_phase_invalid_during_alloc)
$__internal_1_$__cuda_sm10x_tcgen05_guardrail_trap_phase_invalid_during_alloc:
[----:B------:R-:W-:Y:S05]  /*30b0*/  BPT.TRAP 0x1 ;  /* 0x000000040000795c */ /* 0x000fea0000300000 */
[----:B------:R-:W-:-:S04]  /*30c0*/  IMAD.MOV.U32 R3, RZ, RZ, 0x0 ;  /* 0x00000000ff037424 */ /* 0x000fc800078e00ff */
[----:B------:R-:W-:Y:S05]  /*30d0*/  RET.REL.NODEC R2 `(gluon_tcgen05) ;  /* 0xffffffcc02c87950 */ /* 0x000fea0003c3ffff */
        .weak           $__internal_2_$__cuda_sm10x_tcgen05_guardrail_trap_unallocated_columns_being_dealloced
        .type           $__internal_2_$__cuda_sm10x_tcgen05_guardrail_trap_unallocated_columns_being_dealloced,@function
        .size           $__internal_2_$__cuda_sm10x_tcgen05_guardrail_trap_unallocated_columns_being_dealloced,(.L_x_81 - $__internal_2_$__cuda_sm10x_tcgen05_guardrail_trap_unallocated_columns_being_dealloced)
$__internal_2_$__cuda_sm10x_tcgen05_guardrail_trap_unallocated_columns_being_dealloced:
[----:B------:R-:W-:Y:S05]  /*30e0*/  BPT.TRAP 0x1 ;  /* 0x000000040000795c */ /* 0x000fea0000300000 */
[----:B------:R-:W-:-:S04]  /*30f0*/  IMAD.MOV.U32 R3, RZ, RZ, 0x0 ;  /* 0x00000000ff037424 */ /* 0x000fc800078e00ff */
[----:B------:R-:W-:Y:S05]  /*3100*/  RET.REL.NODEC R2 `(gluon_tcgen05) ;  /* 0xffffffcc02bc7950 */ /* 0x000fea0003c3ffff */
.L_x_78:
[----:B------:R-:W-:-:S00]  /*3110*/  BRA `(.L_x_78) ;  /* 0xfffffffc00fc7947 */ /* 0x000fc0000383ffff */
[----:B------:R-:W-:-:S00]  /*3120*/  NOP ;  /* 0x0000000000007918 */ /* 0x000fc00000000000 */
        /* <DEDUP_REMOVED lines=13> */
.L_x_81:


//--------------------- .nv.shared.gluon_tcgen05  --------------------------
	.section	.nv.shared.gluon_tcgen05,"aw",@nobits
	.sectionflags	@""
	.align	16
	.zero		1024


//--------------------- .nv.shared.reserved.0     --------------------------
	.section	.nv.shared.reserved.0,"aw",@nobits
	.align	8
	.weak		__nv_reservedSMEM_offset_0_alias
	.size		__nv_reservedSMEM_offset_0_alias, 0, 64
	.other		__nv_reservedSMEM_offset_0_alias,@"STO_CUDA_RESERVED_SHARED STV_DEFAULT"
__nv_reservedSMEM_offset_0_alias:
	.zero		0
.nv.shared.reserved.0:
	.zero		64
	.weak		__nv_reservedSMEM_allocation_phase
	.type		__nv_reservedSMEM_allocation_phase,@object
	.size		__nv_reservedSMEM_allocation_phase,(.L_0 - __nv_reservedSMEM_allocation_phase)
__nv_reservedSMEM_allocation_phase:
	.zero		1
.L_0:
	.zero		7
	.weak		__nv_reservedSMEM_devtool_atexit_pc
	.type		__nv_reservedSMEM_devtool_atexit_pc,@object
	.size		__nv_reservedSMEM_devtool_atexit_pc,(__nv_reservedSMEM_allocation_mask - __nv_reservedSMEM_devtool_atexit_pc)
__nv_reservedSMEM_devtool_atexit_pc:
	.zero		8
	.weak		__nv_reservedSMEM_allocation_mask
	.type		__nv_reservedSMEM_allocation_mask,@object
	.size		__nv_reservedSMEM_allocation_mask,(.L_2 - __nv_reservedSMEM_allocation_mask)
__nv_reservedSMEM_allocation_mask:
	.zero		4
.L_2:


//--------------------- .nv.constant0.gluon_tcgen05 --------------------------
	.section	.nv.constant0.gluon_tcgen05,"a",@progbits
	.sectionflags	@""
	.align	4
.nv.constant0.gluon_tcgen05:
	.zero		976


//--------------------- SYMBOLS --------------------------

	.type		.nv.reservedSmem.offset0,@object
	.size		.nv.reservedSmem.offset0,0x4
	.type		.nv.reservedSmem.cap,@object
	.size		.nv.reservedSmem.cap,0x4
